	.target	sm_90a

	.elftype	@"ET_EXEC"


//--------------------- .note.nv.tkinfo           --------------------------
	.section	.note.nv.tkinfo,"",@"SHT_NOTE"
	.sectionflags	@"SHF_NOTE_NV_TKINFO"
	.tkinfo
        /*0018*/ 	.word	0x00000002
        /*0030*/ 	.string	""
        /*0030*/ 	.string	"ptxas"
        /*0030*/ 	.string	"Cuda compilation tools, release 13.0, V13.0.88"
        /*0030*/ 	.string	"Build cuda_13.0.r13.0/compiler.36424714_0"
        /*0030*/ 	.string	"-arch sm_90a -m 64 "



//--------------------- .note.nv.cuinfo           --------------------------
	.section	.note.nv.cuinfo,"",@"SHT_NOTE"
	.sectionflags	@"SHF_NOTE_NV_CUINFO"
        /*0018*/ 	.short	0x0002
        /*001a*/ 	.short	0x005a
        /*001c*/ 	.short	0x0082
	.zero		2


//--------------------- .nv.info                  --------------------------
	.section	.nv.info,"",@"SHT_CUDA_INFO"
	.align	4


	//----- nvinfo : EIATTR_REGCOUNT
	.align		4
        /*0000*/ 	.byte	0x04, 0x2f
        /*0002*/ 	.short	(.L_15 - .L_14)
	.align		4
.L_14:
        /*0004*/ 	.word	index@(_ZN7cutlass13device_kernelINS_4gemm6kernel13GemmUniversalIN4cute5tupleIJiiiiEEENS1_10collective13CollectiveMmaINS1_34MainloopSm90TmaGmmaWarpSpecializedILi14ENS5_IJNS4_1CILi4EEENSA_ILi2EEENSA_ILi1EEEEEENS1_35KernelTmaWarpSpecializedCooperativeEEENS5_IJNSA_ILi128EEESH_NSA_ILi64EEEEEEaNS5_IJlSD_lEEEaSK_NS4_8TiledMMAINS4_8MMA_AtomIJNS4_4SM904GMMA27MMA_64x128x32_S32S8S8_SS_TNEEEENS4_6LayoutINS5_IJSC_SD_SD_EEENS5_IJSD_NSA_ILi0EEEST_EEEEENS5_IJNS4_10UnderscoreESW_SW_EEEEENS4_23SM90_TMA_LOAD_MULTICASTENS4_14ComposedLayoutINS4_7SwizzleILi2ELi4ELi3EEENS4_18smem_ptr_flag_bitsILi8EEENSR_INS5_IJNSA_ILi8EEESI_EEENS5_IJSI_SD_EEEEEEEvNS4_8identityESZ_S19_vS1A_EENS_8epilogue10collective6detail29Sm90TmaWarpSpecializedAdapterINS1D_15DefaultEpilogueIaSK_SK_NS1C_6thread17LinearCombinationIaLi1EiiLNS1H_9ScaleType4KindE0ELNS_15FloatRoundStyleE2EaEENS1_15EpilogueDefaultEEEEEvvEEEEvNT_6ParamsE)
        /*0008*/ 	.word	0x000000a8


	//----- nvinfo : EIATTR_FRAME_SIZE
	.align		4
.L_15:
        /*000c*/ 	.byte	0x04, 0x11
        /*000e*/ 	.short	(.L_17 - .L_16)
	.align		4
.L_16:
        /*0010*/ 	.word	index@(_ZN7cutlass13device_kernelINS_4gemm6kernel13GemmUniversalIN4cute5tupleIJiiiiEEENS1_10collective13CollectiveMmaINS1_34MainloopSm90TmaGmmaWarpSpecializedILi14ENS5_IJNS4_1CILi4EEENSA_ILi2EEENSA_ILi1EEEEEENS1_35KernelTmaWarpSpecializedCooperativeEEENS5_IJNSA_ILi128EEESH_NSA_ILi64EEEEEEaNS5_IJlSD_lEEEaSK_NS4_8TiledMMAINS4_8MMA_AtomIJNS4_4SM904GMMA27MMA_64x128x32_S32S8S8_SS_TNEEEENS4_6LayoutINS5_IJSC_SD_SD_EEENS5_IJSD_NSA_ILi0EEEST_EEEEENS5_IJNS4_10UnderscoreESW_SW_EEEEENS4_23SM90_TMA_LOAD_MULTICASTENS4_14ComposedLayoutINS4_7SwizzleILi2ELi4ELi3EEENS4_18smem_ptr_flag_bitsILi8EEENSR_INS5_IJNSA_ILi8EEESI_EEENS5_IJSI_SD_EEEEEEEvNS4_8identityESZ_S19_vS1A_EENS_8epilogue10collective6detail29Sm90TmaWarpSpecializedAdapterINS1D_15DefaultEpilogueIaSK_SK_NS1C_6thread17LinearCombinationIaLi1EiiLNS1H_9ScaleType4KindE0ELNS_15FloatRoundStyleE2EaEENS1_15EpilogueDefaultEEEEEvvEEEEvNT_6ParamsE)
        /*0014*/ 	.word	0x00000000


	//----- nvinfo : EIATTR_MIN_STACK_SIZE
	.align		4
.L_17:
        /*0018*/ 	.byte	0x04, 0x12
        /*001a*/ 	.short	(.L_19 - .L_18)
	.align		4
.L_18:
        /*001c*/ 	.word	index@(_ZN7cutlass13device_kernelINS_4gemm6kernel13GemmUniversalIN4cute5tupleIJiiiiEEENS1_10collective13CollectiveMmaINS1_34MainloopSm90TmaGmmaWarpSpecializedILi14ENS5_IJNS4_1CILi4EEENSA_ILi2EEENSA_ILi1EEEEEENS1_35KernelTmaWarpSpecializedCooperativeEEENS5_IJNSA_ILi128EEESH_NSA_ILi64EEEEEEaNS5_IJlSD_lEEEaSK_NS4_8TiledMMAINS4_8MMA_AtomIJNS4_4SM904GMMA27MMA_64x128x32_S32S8S8_SS_TNEEEENS4_6LayoutINS5_IJSC_SD_SD_EEENS5_IJSD_NSA_ILi0EEEST_EEEEENS5_IJNS4_10UnderscoreESW_SW_EEEEENS4_23SM90_TMA_LOAD_MULTICASTENS4_14ComposedLayoutINS4_7SwizzleILi2ELi4ELi3EEENS4_18smem_ptr_flag_bitsILi8EEENSR_INS5_IJNSA_ILi8EEESI_EEENS5_IJSI_SD_EEEEEEEvNS4_8identityESZ_S19_vS1A_EENS_8epilogue10collective6detail29Sm90TmaWarpSpecializedAdapterINS1D_15DefaultEpilogueIaSK_SK_NS1C_6thread17LinearCombinationIaLi1EiiLNS1H_9ScaleType4KindE0ELNS_15FloatRoundStyleE2EaEENS1_15EpilogueDefaultEEEEEvvEEEEvNT_6ParamsE)
        /*0020*/ 	.word	0x00000000
.L_19:


//--------------------- .nv.compat                --------------------------
	.section	.nv.compat,"",@"SHT_CUDA_COMPAT_INFO"
	.align	4
        /*0000*/ 	.byte	0x02, 0x09, 0x01, 0x00, 0x02, 0x02, 0x04, 0x00, 0x02, 0x05, 0x05, 0x00, 0x03, 0x07, 0x01, 0x01
        /*0010*/ 	.byte	0x02, 0x03, 0x01, 0x00, 0x02, 0x06, 0x01, 0x00, 0x04, 0x0b, 0x08, 0x00, 0x00, 0x00, 0x00, 0x00
        /*0020*/ 	.byte	0x00, 0x00, 0x00, 0x00


//--------------------- .nv.info._ZN7cutlass13device_kernelINS_4gemm6kernel13GemmUniversalIN4cute5tupleIJiiiiEEENS1_10collective13CollectiveMmaINS1_34MainloopSm90TmaGmmaWarpSpecializedILi14ENS5_IJNS4_1CILi4EEENSA_ILi2EEENSA_ILi1EEEEEENS1_35KernelTmaWarpSpecializedCooperativeEEENS5_IJNSA_ILi128EEESH_NSA_ILi64EEEEEEaNS5_IJlSD_lEEEaSK_NS4_8TiledMMAINS4_8MMA_AtomIJNS4_4SM904GMMA27MMA_64x128x32_S32S8S8_SS_TNEEEENS4_6LayoutINS5_IJSC_SD_SD_EEENS5_IJSD_NSA_ILi0EEEST_EEEEENS5_IJNS4_10UnderscoreESW_SW_EEEEENS4_23SM90_TMA_LOAD_MULTICASTENS4_14ComposedLayoutINS4_7SwizzleILi2ELi4ELi3EEENS4_18smem_ptr_flag_bitsILi8EEENSR_INS5_IJNSA_ILi8EEESI_EEENS5_IJSI_SD_EEEEEEEvNS4_8identityESZ_S19_vS1A_EENS_8epilogue10collective6detail29Sm90TmaWarpSpecializedAdapterINS1D_15DefaultEpilogueIaSK_SK_NS1C_6thread17LinearCombinationIaLi1EiiLNS1H_9ScaleType4KindE0ELNS_15FloatRoundStyleE2EaEENS1_15EpilogueDefaultEEEEEvvEEEEvNT_6ParamsE --------------------------
	.section	.nv.info._ZN7cutlass13device_kernelINS_4gemm6kernel13GemmUniversalIN4cute5tupleIJiiiiEEENS1_10collective13CollectiveMmaINS1_34MainloopSm90TmaGmmaWarpSpecializedILi14ENS5_IJNS4_1CILi4EEENSA_ILi2EEENSA_ILi1EEEEEENS1_35KernelTmaWarpSpecializedCooperativeEEENS5_IJNSA_ILi128EEESH_NSA_ILi64EEEEEEaNS5_IJlSD_lEEEaSK_NS4_8TiledMMAINS4_8MMA_AtomIJNS4_4SM904GMMA27MMA_64x128x32_S32S8S8_SS_TNEEEENS4_6LayoutINS5_IJSC_SD_SD_EEENS5_IJSD_NSA_ILi0EEEST_EEEEENS5_IJNS4_10UnderscoreESW_SW_EEEEENS4_23SM90_TMA_LOAD_MULTICASTENS4_14ComposedLayoutINS4_7SwizzleILi2ELi4ELi3EEENS4_18smem_ptr_flag_bitsILi8EEENSR_INS5_IJNSA_ILi8EEESI_EEENS5_IJSI_SD_EEEEEEEvNS4_8identityESZ_S19_vS1A_EENS_8epilogue10collective6detail29Sm90TmaWarpSpecializedAdapterINS1D_15DefaultEpilogueIaSK_SK_NS1C_6thread17LinearCombinationIaLi1EiiLNS1H_9ScaleType4KindE0ELNS_15FloatRoundStyleE2EaEENS1_15EpilogueDefaultEEEEEvvEEEEvNT_6ParamsE,"",@"SHT_CUDA_INFO"
	.sectionflags	@""
	.align	4


	//----- nvinfo : EIATTR_CUDA_API_VERSION
	.align		4
        /*0000*/ 	.byte	0x04, 0x37
        /*0002*/ 	.short	(.L_21 - .L_20)
.L_20:
        /*0004*/ 	.word	0x00000082


	//----- nvinfo : EIATTR_KPARAM_INFO
	.align		4
.L_21:
        /*0008*/ 	.byte	0x04, 0x17
        /*000a*/ 	.short	(.L_23 - .L_22)
.L_22:
        /*000c*/ 	.word	0x00000000
        /*0010*/ 	.short	0x0000
        /*0012*/ 	.short	0x0070
        /*0014*/ 	.byte	0x00, 0xf0, 0x01, 0x10


	//----- nvinfo : EIATTR_SPARSE_MMA_MASK
	.align		4
.L_23:
        /*0018*/ 	.byte	0x03, 0x50
        /*001a*/ 	.short	0x0000


	//----- nvinfo : EIATTR_MAXREG_COUNT
	.align		4
        /*001c*/ 	.byte	0x03, 0x1b
        /*001e*/ 	.short	0x00a8


	//----- nvinfo : EIATTR_NUM_BARRIERS
	.align		4
        /*0020*/ 	.byte	0x02, 0x4c
        /*0022*/ 	.byte	0x01
	.zero		1


	//----- nvinfo : EIATTR_EXTERNS
	.align		4
        /*0024*/ 	.byte	0x04, 0x0f
        /*0026*/ 	.short	(.L_25 - .L_24)


	//   ....[0]....
	.align		4
.L_24:
        /*0028*/ 	.word	index@(__assertfail)


	//----- nvinfo : EIATTR_MERCURY_ISA_VERSION
	.align		4
.L_25:
        /*002c*/ 	.byte	0x03, 0x5f
        /*002e*/ 	.short	0x0101


	//----- nvinfo : EIATTR_INT_WARP_WIDE_INSTR_OFFSETS
	.align		4
        /*0030*/ 	.byte	0x04, 0x31
        /*0032*/ 	.short	(.L_27 - .L_26)


	//   ....[0]....
.L_26:
        /*0034*/ 	.word	0x000005f0


	//   ....[1]....
        /*0038*/ 	.word	0x00000620


	//   ....[2]....
        /*003c*/ 	.word	0x000007d0


	//----- nvinfo : EIATTR_COOP_GROUP_MASK_REGIDS
	.align		4
.L_27:
        /*0040*/ 	.byte	0x04, 0x29
        /*0042*/ 	.short	(.L_29 - .L_28)


	//   ....[0]....
.L_28:
        /*0044*/ 	.word	0xffffffff


	//   ....[1]....
        /*0048*/ 	.word	0xffffffff


	//   ....[2]....
        /*004c*/ 	.word	0xffffffff


	//   ....[3]....
        /*0050*/ 	.word	0xffffffff


	//   ....[4]....
        /*0054*/ 	.word	0xffffffff


	//   ....[5]....
        /*0058*/ 	.word	0xffffffff


	//----- nvinfo : EIATTR_COOP_GROUP_INSTR_OFFSETS
	.align		4
.L_29:
        /*005c*/ 	.byte	0x04, 0x28
        /*005e*/ 	.short	(.L_31 - .L_30)


	//   ....[0]....
.L_30:
        /*0060*/ 	.word	0x00000060


	//   ....[1]....
        /*0064*/ 	.word	0x00000070


	//   ....[2]....
        /*0068*/ 	.word	0x00000130


	//   ....[3]....
        /*006c*/ 	.word	0x00000440


	//   ....[4]....
        /*0070*/ 	.word	0x00000980


	//   ....[5]....
        /*0074*/ 	.word	0x000013b0


	//----- nvinfo : EIATTR_REG_RECONFIG
	.align		4
.L_31:
        /*0078*/ 	.byte	0x01, 0x54
	.zero		2


	//----- nvinfo : EIATTR_SYSCALL_OFFSETS
	.align		4
        /*007c*/ 	.byte	0x04, 0x46
        /*007e*/ 	.short	(.L_33 - .L_32)


	//   ....[0]....
.L_32:
        /*0080*/ 	.word	0x00001570


	//----- nvinfo : EIATTR_MBARRIER_INSTR_OFFSETS
	.align		4
.L_33:
        /*0084*/ 	.byte	0x04, 0x39
        /*0086*/ 	.short	(.L_35 - .L_34)


	//   ....[0]....
.L_34:
        /*0088*/ 	.word	0x00000250
        /*008c*/ 	.word	0x000000ff
        /*0090*/ 	.word	0x00000000
        /*0094*/ 	.short	0x0100
        /*0096*/ 	.byte	0x08
	.zero		1


	//   ....[1]....
        /*0098*/ 	.word	0x00000260
        /*009c*/ 	.word	0x000000ff
        /*00a0*/ 	.word	0x00000070
        /*00a4*/ 	.short	0x0100
        /*00a6*/ 	.byte	0x08
	.zero		1


	//   ....[2]....
        /*00a8*/ 	.word	0x00000270
        /*00ac*/ 	.word	0x000000ff
        /*00b0*/ 	.word	0x00000008
        /*00b4*/ 	.short	0x0100
        /*00b6*/ 	.byte	0x08
	.zero		1


	//   ....[3]....
        /*00b8*/ 	.word	0x00000280
        /*00bc*/ 	.word	0x000000ff
        /*00c0*/ 	.word	0x00000078
        /*00c4*/ 	.short	0x0100
        /*00c6*/ 	.byte	0x08
	.zero		1


	//   ....[4]....
        /*00c8*/ 	.word	0x00000290
        /*00cc*/ 	.word	0x000000ff
        /*00d0*/ 	.word	0x00000010
        /*00d4*/ 	.short	0x0100
        /*00d6*/ 	.byte	0x08
	.zero		1


	//   ....[5]....
        /*00d8*/ 	.word	0x000002a0
        /*00dc*/ 	.word	0x000000ff
        /*00e0*/ 	.word	0x00000080
        /*00e4*/ 	.short	0x0100
        /*00e6*/ 	.byte	0x08
	.zero		1


	//   ....[6]....
        /*00e8*/ 	.word	0x000002b0
        /*00ec*/ 	.word	0x000000ff
        /*00f0*/ 	.word	0x00000018
        /*00f4*/ 	.short	0x0100
        /*00f6*/ 	.byte	0x08
	.zero		1


	//   ....[7]....
        /*00f8*/ 	.word	0x000002c0
        /*00fc*/ 	.word	0x000000ff
        /*0100*/ 	.word	0x00000088
        /*0104*/ 	.short	0x0100
        /*0106*/ 	.byte	0x08
	.zero		1


	//   ....[8]....
        /*0108*/ 	.word	0x000002d0
        /*010c*/ 	.word	0x000000ff
        /*0110*/ 	.word	0x00000020
        /*0114*/ 	.short	0x0100
        /*0116*/ 	.byte	0x08
	.zero		1


	//   ....[9]....
        /*0118*/ 	.word	0x000002e0
        /*011c*/ 	.word	0x000000ff
        /*0120*/ 	.word	0x00000090
        /*0124*/ 	.short	0x0100
        /*0126*/ 	.byte	0x08
	.zero		1


	//   ....[10]....
        /*0128*/ 	.word	0x000002f0
        /*012c*/ 	.word	0x000000ff
        /*0130*/ 	.word	0x00000028
        /*0134*/ 	.short	0x0100
        /*0136*/ 	.byte	0x08
	.zero		1


	//   ....[11]....
        /*0138*/ 	.word	0x00000300
        /*013c*/ 	.word	0x000000ff
        /*0140*/ 	.word	0x00000098
        /*0144*/ 	.short	0x0100
        /*0146*/ 	.byte	0x08
	.zero		1


	//   ....[12]....
        /*0148*/ 	.word	0x00000310
        /*014c*/ 	.word	0x000000ff
        /*0150*/ 	.word	0x00000030
        /*0154*/ 	.short	0x0100
        /*0156*/ 	.byte	0x08
	.zero		1


	//   ....[13]....
        /*0158*/ 	.word	0x00000320
        /*015c*/ 	.word	0x000000ff
        /*0160*/ 	.word	0x000000a0
        /*0164*/ 	.short	0x0100
        /*0166*/ 	.byte	0x08
	.zero		1


	//   ....[14]....
        /*0168*/ 	.word	0x00000330
        /*016c*/ 	.word	0x000000ff
        /*0170*/ 	.word	0x00000038
        /*0174*/ 	.short	0x0100
        /*0176*/ 	.byte	0x08
	.zero		1


	//   ....[15]....
        /*0178*/ 	.word	0x00000340
        /*017c*/ 	.word	0x000000ff
        /*0180*/ 	.word	0x000000a8
        /*0184*/ 	.short	0x0100
        /*0186*/ 	.byte	0x08
	.zero		1


	//   ....[16]....
        /*0188*/ 	.word	0x00000350
        /*018c*/ 	.word	0x000000ff
        /*0190*/ 	.word	0x00000040
        /*0194*/ 	.short	0x0100
        /*0196*/ 	.byte	0x08
	.zero		1


	//   ....[17]....
        /*0198*/ 	.word	0x00000360
        /*019c*/ 	.word	0x000000ff
        /*01a0*/ 	.word	0x000000b0
        /*01a4*/ 	.short	0x0100
        /*01a6*/ 	.byte	0x08
	.zero		1


	//   ....[18]....
        /*01a8*/ 	.word	0x00000370
        /*01ac*/ 	.word	0x000000ff
        /*01b0*/ 	.word	0x00000048
        /*01b4*/ 	.short	0x0100
        /*01b6*/ 	.byte	0x08
	.zero		1


	//   ....[19]....
        /*01b8*/ 	.word	0x00000380
        /*01bc*/ 	.word	0x000000ff
        /*01c0*/ 	.word	0x000000b8
        /*01c4*/ 	.short	0x0100
        /*01c6*/ 	.byte	0x08
	.zero		1


	//   ....[20]....
        /*01c8*/ 	.word	0x00000390
        /*01cc*/ 	.word	0x000000ff
        /*01d0*/ 	.word	0x00000050
        /*01d4*/ 	.short	0x0100
        /*01d6*/ 	.byte	0x08
	.zero		1


	//   ....[21]....
        /*01d8*/ 	.word	0x000003a0
        /*01dc*/ 	.word	0x000000ff
        /*01e0*/ 	.word	0x000000c0
        /*01e4*/ 	.short	0x0100
        /*01e6*/ 	.byte	0x08
	.zero		1


	//   ....[22]....
        /*01e8*/ 	.word	0x000003b0
        /*01ec*/ 	.word	0x000000ff
        /*01f0*/ 	.word	0x00000058
        /*01f4*/ 	.short	0x0100
        /*01f6*/ 	.byte	0x08
	.zero		1


	//   ....[23]....
        /*01f8*/ 	.word	0x000003c0
        /*01fc*/ 	.word	0x000000ff
        /*0200*/ 	.word	0x000000c8
        /*0204*/ 	.short	0x0100
        /*0206*/ 	.byte	0x08
	.zero		1


	//   ....[24]....
        /*0208*/ 	.word	0x000003d0
        /*020c*/ 	.word	0x000000ff
        /*0210*/ 	.word	0x00000060
        /*0214*/ 	.short	0x0100
        /*0216*/ 	.byte	0x08
	.zero		1


	//   ....[25]....
        /*0218*/ 	.word	0x000003e0
        /*021c*/ 	.word	0x000000ff
        /*0220*/ 	.word	0x000000d0
        /*0224*/ 	.short	0x0100
        /*0226*/ 	.byte	0x08
	.zero		1


	//   ....[26]....
        /*0228*/ 	.word	0x000003f0
        /*022c*/ 	.word	0x000000ff
        /*0230*/ 	.word	0x00000068
        /*0234*/ 	.short	0x0100
        /*0236*/ 	.byte	0x08
	.zero		1


	//   ....[27]....
        /*0238*/ 	.word	0x00000400
        /*023c*/ 	.word	0x000000ff
        /*0240*/ 	.word	0x000000d8
        /*0244*/ 	.short	0x0100
        /*0246*/ 	.byte	0x08
	.zero		1


	//   ....[28]....
        /*0248*/ 	.word	0x00000860
        /*024c*/ 	.word	0x000000ff
        /*0250*/ 	.word	0x000000f0
        /*0254*/ 	.short	0x0100
        /*0256*/ 	.byte	0x06
	.zero		1


	//   ....[29]....
        /*0258*/ 	.word	0x00000900
        /*025c*/ 	.word	0x000000ff
        /*0260*/ 	.word	0x000000f8
        /*0264*/ 	.short	0x0100
        /*0266*/ 	.byte	0x06
	.zero		1


	//   ....[30]....
        /*0268*/ 	.word	0x00001640
        /*026c*/ 	.word	0x00000003
        /*0270*/ 	.word	0x00000000
        /*0274*/ 	.short	0x010a
        /*0276*/ 	.byte	0x3f
	.zero		1


	//   ....[31]....
        /*0278*/ 	.word	0x00001680
        /*027c*/ 	.word	0x00000003
        /*0280*/ 	.word	0x00000000
        /*0284*/ 	.short	0x010a
        /*0286*/ 	.byte	0x3f
	.zero		1


	//   ....[32]....
        /*0288*/ 	.word	0x00001950
        /*028c*/ 	.word	0x00000005
        /*0290*/ 	.word	0x00000000
        /*0294*/ 	.short	0x010a
        /*0296*/ 	.byte	0x3f
	.zero		1


	//   ....[33]....
        /*0298*/ 	.word	0x00001990
        /*029c*/ 	.word	0x00000005
        /*02a0*/ 	.word	0x00000000
        /*02a4*/ 	.short	0x010a
        /*02a6*/ 	.byte	0x3f
	.zero		1


	//   ....[34]....
        /*02a8*/ 	.word	0x00001af0
        /*02ac*/ 	.word	0x00000005
        /*02b0*/ 	.word	0x00000000
        /*02b4*/ 	.short	0x0101
        /*02b6*/ 	.byte	0x3f
	.zero		1


	//   ....[35]....
        /*02b8*/ 	.word	0x00001d20
        /*02bc*/ 	.word	0x00000003
        /*02c0*/ 	.word	0x00000000
        /*02c4*/ 	.short	0x0101
        /*02c6*/ 	.byte	0x3f
	.zero		1


	//   ....[36]....
        /*02c8*/ 	.word	0x00006370
        /*02cc*/ 	.word	0x0000000e
        /*02d0*/ 	.word	0x00000070
        /*02d4*/ 	.short	0x010a
        /*02d6*/ 	.byte	0x3f
	.zero		1


	//   ....[37]....
        /*02d8*/ 	.word	0x00006700
        /*02dc*/ 	.word	0x00000006
        /*02e0*/ 	.word	0x000000f8
        /*02e4*/ 	.short	0x0101
        /*02e6*/ 	.byte	0x3f
	.zero		1


	//   ....[38]....
        /*02e8*/ 	.word	0x00006e30
        /*02ec*/ 	.word	0x00000007
        /*02f0*/ 	.word	0x00000000
        /*02f4*/ 	.short	0x010a
        /*02f6*/ 	.byte	0x3f
	.zero		1


	//   ....[39]....
        /*02f8*/ 	.word	0x00006eb0
        /*02fc*/ 	.word	0x00000009
        /*0300*/ 	.word	0x00000000
        /*0304*/ 	.short	0x010a
        /*0306*/ 	.byte	0x3f
	.zero		1


	//   ....[40]....
        /*0308*/ 	.word	0x00006f40
        /*030c*/ 	.word	0x00000006
        /*0310*/ 	.word	0x00000000
        /*0314*/ 	.short	0x010a
        /*0316*/ 	.byte	0x3f
	.zero		1


	//   ....[41]....
        /*0318*/ 	.word	0x00006fd0
        /*031c*/ 	.word	0x00000009
        /*0320*/ 	.word	0x00000000
        /*0324*/ 	.short	0x010a
        /*0326*/ 	.byte	0x3f
	.zero		1


	//   ....[42]....
        /*0328*/ 	.word	0x00007060
        /*032c*/ 	.word	0x00000006
        /*0330*/ 	.word	0x00000000
        /*0334*/ 	.short	0x010a
        /*0336*/ 	.byte	0x3f
	.zero		1


	//   ....[43]....
        /*0338*/ 	.word	0x000070f0
        /*033c*/ 	.word	0x00000009
        /*0340*/ 	.word	0x00000000
        /*0344*/ 	.short	0x010a
        /*0346*/ 	.byte	0x3f
	.zero		1


	//   ....[44]....
        /*0348*/ 	.word	0x00007180
        /*034c*/ 	.word	0x00000006
        /*0350*/ 	.word	0x00000000
        /*0354*/ 	.short	0x010a
        /*0356*/ 	.byte	0x3f
	.zero		1


	//   ....[45]....
        /*0358*/ 	.word	0x00007210
        /*035c*/ 	.word	0x00000009
        /*0360*/ 	.word	0x00000000
        /*0364*/ 	.short	0x010a
        /*0366*/ 	.byte	0x3f
	.zero		1


	//   ....[46]....
        /*0368*/ 	.word	0x000072a0
        /*036c*/ 	.word	0x00000006
        /*0370*/ 	.word	0x00000000
        /*0374*/ 	.short	0x010a
        /*0376*/ 	.byte	0x3f
	.zero		1


	//   ....[47]....
        /*0378*/ 	.word	0x00007330
        /*037c*/ 	.word	0x00000009
        /*0380*/ 	.word	0x00000000
        /*0384*/ 	.short	0x010a
        /*0386*/ 	.byte	0x3f
	.zero		1


	//   ....[48]....
        /*0388*/ 	.word	0x000073c0
        /*038c*/ 	.word	0x00000006
        /*0390*/ 	.word	0x00000000
        /*0394*/ 	.short	0x010a
        /*0396*/ 	.byte	0x3f
	.zero		1


	//   ....[49]....
        /*0398*/ 	.word	0x00007450
        /*039c*/ 	.word	0x00000009
        /*03a0*/ 	.word	0x00000000
        /*03a4*/ 	.short	0x010a
        /*03a6*/ 	.byte	0x3f
	.zero		1


	//   ....[50]....
        /*03a8*/ 	.word	0x000074e0
        /*03ac*/ 	.word	0x00000006
        /*03b0*/ 	.word	0x00000000
        /*03b4*/ 	.short	0x010a
        /*03b6*/ 	.byte	0x3f
	.zero		1


	//   ....[51]....
        /*03b8*/ 	.word	0x00007570
        /*03bc*/ 	.word	0x00000003
        /*03c0*/ 	.word	0x00000000
        /*03c4*/ 	.short	0x010a
        /*03c6*/ 	.byte	0x3f
	.zero		1


	//   ....[52]....
        /*03c8*/ 	.word	0x000075d0
        /*03cc*/ 	.word	0x00000003
        /*03d0*/ 	.word	0x00000000
        /*03d4*/ 	.short	0x010a
        /*03d6*/ 	.byte	0x3f
	.zero		1


	//   ....[53]....
        /*03d8*/ 	.word	0x00007620
        /*03dc*/ 	.word	0x00000005
        /*03e0*/ 	.word	0x00000000
        /*03e4*/ 	.short	0x010a
        /*03e6*/ 	.byte	0x3f
	.zero		1


	//   ....[54]....
        /*03e8*/ 	.word	0x000076f0
        /*03ec*/ 	.word	0x0000000e
        /*03f0*/ 	.word	0x00000070
        /*03f4*/ 	.short	0x010a
        /*03f6*/ 	.byte	0x3f
	.zero		1


	//   ....[55]....
        /*03f8*/ 	.word	0x000077c0
        /*03fc*/ 	.word	0x00000007
        /*0400*/ 	.word	0x00000000
        /*0404*/ 	.short	0x010a
        /*0406*/ 	.byte	0x3f
	.zero		1


	//   ....[56]....
        /*0408*/ 	.word	0x00007810
        /*040c*/ 	.word	0x00000009
        /*0410*/ 	.word	0x00000000
        /*0414*/ 	.short	0x010a
        /*0416*/ 	.byte	0x3f
	.zero		1


	//   ....[57]....
        /*0418*/ 	.word	0x00007860
        /*041c*/ 	.word	0x00000006
        /*0420*/ 	.word	0x00000000
        /*0424*/ 	.short	0x010a
        /*0426*/ 	.byte	0x3f
	.zero		1


	//   ....[58]....
        /*0428*/ 	.word	0x000078b0
        /*042c*/ 	.word	0x00000009
        /*0430*/ 	.word	0x00000000
        /*0434*/ 	.short	0x010a
        /*0436*/ 	.byte	0x3f
	.zero		1


	//   ....[59]....
        /*0438*/ 	.word	0x00007900
        /*043c*/ 	.word	0x00000006
        /*0440*/ 	.word	0x00000000
        /*0444*/ 	.short	0x010a
        /*0446*/ 	.byte	0x3f
	.zero		1


	//   ....[60]....
        /*0448*/ 	.word	0x00007950
        /*044c*/ 	.word	0x00000009
        /*0450*/ 	.word	0x00000000
        /*0454*/ 	.short	0x010a
        /*0456*/ 	.byte	0x3f
	.zero		1


	//   ....[61]....
        /*0458*/ 	.word	0x000079a0
        /*045c*/ 	.word	0x00000006
        /*0460*/ 	.word	0x00000000
        /*0464*/ 	.short	0x010a
        /*0466*/ 	.byte	0x3f
	.zero		1


	//   ....[62]....
        /*0468*/ 	.word	0x000079f0
        /*046c*/ 	.word	0x00000009
        /*0470*/ 	.word	0x00000000
        /*0474*/ 	.short	0x010a
        /*0476*/ 	.byte	0x3f
	.zero		1


	//   ....[63]....
        /*0478*/ 	.word	0x00007a40
        /*047c*/ 	.word	0x00000006
        /*0480*/ 	.word	0x00000000
        /*0484*/ 	.short	0x010a
        /*0486*/ 	.byte	0x3f
	.zero		1


	//   ....[64]....
        /*0488*/ 	.word	0x00007a90
        /*048c*/ 	.word	0x00000009
        /*0490*/ 	.word	0x00000000
        /*0494*/ 	.short	0x010a
        /*0496*/ 	.byte	0x3f
	.zero		1


	//   ....[65]....
        /*0498*/ 	.word	0x00007ae0
        /*049c*/ 	.word	0x00000006
        /*04a0*/ 	.word	0x00000000
        /*04a4*/ 	.short	0x010a
        /*04a6*/ 	.byte	0x3f
	.zero		1


	//   ....[66]....
        /*04a8*/ 	.word	0x00007b30
        /*04ac*/ 	.word	0x00000009
        /*04b0*/ 	.word	0x00000000
        /*04b4*/ 	.short	0x010a
        /*04b6*/ 	.byte	0x3f
	.zero		1


	//   ....[67]....
        /*04b8*/ 	.word	0x00007b80
        /*04bc*/ 	.word	0x00000006
        /*04c0*/ 	.word	0x00000000
        /*04c4*/ 	.short	0x010a
        /*04c6*/ 	.byte	0x3f
	.zero		1


	//----- nvinfo : EIATTR_NUM_MBARRIERS
	.align		4
.L_35:
        /*04c8*/ 	.byte	0x03, 0x38
        /*04ca*/ 	.short	0x001e


	//----- nvinfo : EIATTR_EXIT_INSTR_OFFSETS
	.align		4
        /*04cc*/ 	.byte	0x04, 0x1c
        /*04ce*/ 	.short	(.L_37 - .L_36)


	//   ....[0]....
.L_36:
        /*04d0*/ 	.word	0x00000ae0


	//   ....[1]....
        /*04d4*/ 	.word	0x000012f0


	//   ....[2]....
        /*04d8*/ 	.word	0x00005940


	//   ....[3]....
        /*04dc*/ 	.word	0x00005ea0


	//   ....[4]....
        /*04e0*/ 	.word	0x000075c0


	//----- nvinfo : EIATTR_MAX_THREADS
	.align		4
.L_37:
        /*04e4*/ 	.byte	0x04, 0x05
        /*04e6*/ 	.short	(.L_39 - .L_38)
.L_38:
        /*04e8*/ 	.word	0x00000180
        /*04ec*/ 	.word	0x00000001
        /*04f0*/ 	.word	0x00000001


	//----- nvinfo : EIATTR_CRS_STACK_SIZE
	.align		4
.L_39:
        /*04f4*/ 	.byte	0x04, 0x1e
        /*04f6*/ 	.short	(.L_41 - .L_40)
.L_40:
        /*04f8*/ 	.word	0x00000000


	//----- nvinfo : EIATTR_CBANK_PARAM_SIZE
	.align		4
.L_41:
        /*04fc*/ 	.byte	0x03, 0x19
        /*04fe*/ 	.short	0x0470


	//----- nvinfo : EIATTR_PARAM_CBANK
	.align		4
        /*0500*/ 	.byte	0x04, 0x0a
        /*0502*/ 	.short	(.L_43 - .L_42)
	.align		4
.L_42:
        /*0504*/ 	.word	index@(.nv.constant0._ZN7cutlass13device_kernelINS_4gemm6kernel13GemmUniversalIN4cute5tupleIJiiiiEEENS1_10collective13CollectiveMmaINS1_34MainloopSm90TmaGmmaWarpSpecializedILi14ENS5_IJNS4_1CILi4EEENSA_ILi2EEENSA_ILi1EEEEEENS1_35KernelTmaWarpSpecializedCooperativeEEENS5_IJNSA_ILi128EEESH_NSA_ILi64EEEEEEaNS5_IJlSD_lEEEaSK_NS4_8TiledMMAINS4_8MMA_AtomIJNS4_4SM904GMMA27MMA_64x128x32_S32S8S8_SS_TNEEEENS4_6LayoutINS5_IJSC_SD_SD_EEENS5_IJSD_NSA_ILi0EEEST_EEEEENS5_IJNS4_10UnderscoreESW_SW_EEEEENS4_23SM90_TMA_LOAD_MULTICASTENS4_14ComposedLayoutINS4_7SwizzleILi2ELi4ELi3EEENS4_18smem_ptr_flag_bitsILi8EEENSR_INS5_IJNSA_ILi8EEESI_EEENS5_IJSI_SD_EEEEEEEvNS4_8identityESZ_S19_vS1A_EENS_8epilogue10collective6detail29Sm90TmaWarpSpecializedAdapterINS1D_15DefaultEpilogueIaSK_SK_NS1C_6thread17LinearCombinationIaLi1EiiLNS1H_9ScaleType4KindE0ELNS_15FloatRoundStyleE2EaEENS1_15EpilogueDefaultEEEEEvvEEEEvNT_6ParamsE)
        /*0508*/ 	.short	0x0210
        /*050a*/ 	.short	0x0470


	//----- nvinfo : EIATTR_SW_WAR
	.align		4
.L_43:
        /*050c*/ 	.byte	0x04, 0x36
        /*050e*/ 	.short	(.L_45 - .L_44)
.L_44:
        /*0510*/ 	.word	0x00000008
.L_45:


//--------------------- .nv.callgraph             --------------------------
	.section	.nv.callgraph,"",@"SHT_CUDA_CALLGRAPH"
	.align	4
	.sectionentsize	8
	.align		4
        /*0000*/ 	.word	0x00000000
	.align		4
        /*0004*/ 	.word	0xffffffff
	.align		4
        /*0008*/ 	.word	index@(_ZN7cutlass13device_kernelINS_4gemm6kernel13GemmUniversalIN4cute5tupleIJiiiiEEENS1_10collective13CollectiveMmaINS1_34MainloopSm90TmaGmmaWarpSpecializedILi14ENS5_IJNS4_1CILi4EEENSA_ILi2EEENSA_ILi1EEEEEENS1_35KernelTmaWarpSpecializedCooperativeEEENS5_IJNSA_ILi128EEESH_NSA_ILi64EEEEEEaNS5_IJlSD_lEEEaSK_NS4_8TiledMMAINS4_8MMA_AtomIJNS4_4SM904GMMA27MMA_64x128x32_S32S8S8_SS_TNEEEENS4_6LayoutINS5_IJSC_SD_SD_EEENS5_IJSD_NSA_ILi0EEEST_EEEEENS5_IJNS4_10UnderscoreESW_SW_EEEEENS4_23SM90_TMA_LOAD_MULTICASTENS4_14ComposedLayoutINS4_7SwizzleILi2ELi4ELi3EEENS4_18smem_ptr_flag_bitsILi8EEENSR_INS5_IJNSA_ILi8EEESI_EEENS5_IJSI_SD_EEEEEEEvNS4_8identityESZ_S19_vS1A_EENS_8epilogue10collective6detail29Sm90TmaWarpSpecializedAdapterINS1D_15DefaultEpilogueIaSK_SK_NS1C_6thread17LinearCombinationIaLi1EiiLNS1H_9ScaleType4KindE0ELNS_15FloatRoundStyleE2EaEENS1_15EpilogueDefaultEEEEEvvEEEEvNT_6ParamsE)
	.align		4
        /*000c*/ 	.word	index@(__assertfail)
	.align		4
        /*0010*/ 	.word	0x00000000
	.align		4
        /*0014*/ 	.word	0xfffffffe
	.align		4
        /*0018*/ 	.word	0x00000000
	.align		4
        /*001c*/ 	.word	0xfffffffd
	.align		4
        /*0020*/ 	.word	0x00000000
	.align		4
        /*0024*/ 	.word	0xfffffffc


//--------------------- .nv.constant4             --------------------------
	.section	.nv.constant4,"a",@progbits
	.align	8
	.align		8
.nv.constant4:
        /*0000*/ 	.dword	__assertfail
	.align		8
        /*0008*/ 	.dword	__unnamed_1
	.align		8
        /*0010*/ 	.dword	_ZN40_INTERNAL_0ced50d8_4_k_cu_aa523bd0_253064cuda3std3__45__cpo5beginE
	.align		8
        /*0018*/ 	.dword	_ZN40_INTERNAL_0ced50d8_4_k_cu_aa523bd0_253064cuda3std3__45__cpo3endE
	.align		8
        /*0020*/ 	.dword	_ZN40_INTERNAL_0ced50d8_4_k_cu_aa523bd0_253064cuda3std3__45__cpo6cbeginE
	.align		8
        /*0028*/ 	.dword	_ZN40_INTERNAL_0ced50d8_4_k_cu_aa523bd0_253064cuda3std3__45__cpo4cendE
	.align		8
        /*0030*/ 	.dword	_ZN40_INTERNAL_0ced50d8_4_k_cu_aa523bd0_253064cuda3std3__442_GLOBAL__N__0ced50d8_4_k_cu_aa523bd0_253066ignoreE
	.align		8
        /*0038*/ 	.dword	_ZN40_INTERNAL_0ced50d8_4_k_cu_aa523bd0_253064cuda3std3__419piecewise_constructE
	.align		8
        /*0040*/ 	.dword	_ZN40_INTERNAL_0ced50d8_4_k_cu_aa523bd0_253064cuda3std3__48in_placeE
	.align		8
        /*0048*/ 	.dword	_ZN40_INTERNAL_0ced50d8_4_k_cu_aa523bd0_253064cuda3std6ranges3__45__cpo4swapE
	.align		8
        /*0050*/ 	.dword	_ZN40_INTERNAL_0ced50d8_4_k_cu_aa523bd0_253064cuda3std6ranges3__45__cpo9iter_moveE
	.align		8
        /*0058*/ 	.dword	_ZN40_INTERNAL_0ced50d8_4_k_cu_aa523bd0_253064cute7productE
	.align		8
        /*0060*/ 	.dword	_ZN40_INTERNAL_0ced50d8_4_k_cu_aa523bd0_253064cute1_E
	.align		8
        /*0068*/ 	.dword	$str$22
	.align		8
        /*0070*/ 	.dword	$str$23


//--------------------- .text._ZN7cutlass13device_kernelINS_4gemm6kernel13GemmUniversalIN4cute5tupleIJiiiiEEENS1_10collective13CollectiveMmaINS1_34MainloopSm90TmaGmmaWarpSpecializedILi14ENS5_IJNS4_1CILi4EEENSA_ILi2EEENSA_ILi1EEEEEENS1_35KernelTmaWarpSpecializedCooperativeEEENS5_IJNSA_ILi128EEESH_NSA_ILi64EEEEEEaNS5_IJlSD_lEEEaSK_NS4_8TiledMMAINS4_8MMA_AtomIJNS4_4SM904GMMA27MMA_64x128x32_S32S8S8_SS_TNEEEENS4_6LayoutINS5_IJSC_SD_SD_EEENS5_IJSD_NSA_ILi0EEEST_EEEEENS5_IJNS4_10UnderscoreESW_SW_EEEEENS4_23SM90_TMA_LOAD_MULTICASTENS4_14ComposedLayoutINS4_7SwizzleILi2ELi4ELi3EEENS4_18smem_ptr_flag_bitsILi8EEENSR_INS5_IJNSA_ILi8EEESI_EEENS5_IJSI_SD_EEEEEEEvNS4_8identityESZ_S19_vS1A_EENS_8epilogue10collective6detail29Sm90TmaWarpSpecializedAdapterINS1D_15DefaultEpilogueIaSK_SK_NS1C_6thread17LinearCombinationIaLi1EiiLNS1H_9ScaleType4KindE0ELNS_15FloatRoundStyleE2EaEENS1_15EpilogueDefaultEEEEEvvEEEEvNT_6ParamsE --------------------------
	.section	.text._ZN7cutlass13device_kernelINS_4gemm6kernel13GemmUniversalIN4cute5tupleIJiiiiEEENS1_10collective13CollectiveMmaINS1_34MainloopSm90TmaGmmaWarpSpecializedILi14ENS5_IJNS4_1CILi4EEENSA_ILi2EEENSA_ILi1EEEEEENS1_35KernelTmaWarpSpecializedCooperativeEEENS5_IJNSA_ILi128EEESH_NSA_ILi64EEEEEEaNS5_IJlSD_lEEEaSK_NS4_8TiledMMAINS4_8MMA_AtomIJNS4_4SM904GMMA27MMA_64x128x32_S32S8S8_SS_TNEEEENS4_6LayoutINS5_IJSC_SD_SD_EEENS5_IJSD_NSA_ILi0EEEST_EEEEENS5_IJNS4_10UnderscoreESW_SW_EEEEENS4_23SM90_TMA_LOAD_MULTICASTENS4_14ComposedLayoutINS4_7SwizzleILi2ELi4ELi3EEENS4_18smem_ptr_flag_bitsILi8EEENSR_INS5_IJNSA_ILi8EEESI_EEENS5_IJSI_SD_EEEEEEEvNS4_8identityESZ_S19_vS1A_EENS_8epilogue10collective6detail29Sm90TmaWarpSpecializedAdapterINS1D_15DefaultEpilogueIaSK_SK_NS1C_6thread17LinearCombinationIaLi1EiiLNS1H_9ScaleType4KindE0ELNS_15FloatRoundStyleE2EaEENS1_15EpilogueDefaultEEEEEvvEEEEvNT_6ParamsE,"ax",@progbits
	.align	128
.text._ZN7cutlass13device_kernelINS_4gemm6kernel13GemmUniversalIN4cute5tupleIJiiiiEEENS1_10collective13CollectiveMmaINS1_34MainloopSm90TmaGmmaWarpSpecializedILi14ENS5_IJNS4_1CILi4EEENSA_ILi2EEENSA_ILi1EEEEEENS1_35KernelTmaWarpSpecializedCooperativeEEENS5_IJNSA_ILi128EEESH_NSA_ILi64EEEEEEaNS5_IJlSD_lEEEaSK_NS4_8TiledMMAINS4_8MMA_AtomIJNS4_4SM904GMMA27MMA_64x128x32_S32S8S8_SS_TNEEEENS4_6LayoutINS5_IJSC_SD_SD_EEENS5_IJSD_NSA_ILi0EEEST_EEEEENS5_IJNS4_10UnderscoreESW_SW_EEEEENS4_23SM90_TMA_LOAD_MULTICASTENS4_14ComposedLayoutINS4_7SwizzleILi2ELi4ELi3EEENS4_18smem_ptr_flag_bitsILi8EEENSR_INS5_IJNSA_ILi8EEESI_EEENS5_IJSI_SD_EEEEEEEvNS4_8identityESZ_S19_vS1A_EENS_8epilogue10collective6detail29Sm90TmaWarpSpecializedAdapterINS1D_15DefaultEpilogueIaSK_SK_NS1C_6thread17LinearCombinationIaLi1EiiLNS1H_9ScaleType4KindE0ELNS_15FloatRoundStyleE2EaEENS1_15EpilogueDefaultEEEEEvvEEEEvNT_6ParamsE:
        .type           _ZN7cutlass13device_kernelINS_4gemm6kernel13GemmUniversalIN4cute5tupleIJiiiiEEENS1_10collective13CollectiveMmaINS1_34MainloopSm90TmaGmmaWarpSpecializedILi14ENS5_IJNS4_1CILi4EEENSA_ILi2EEENSA_ILi1EEEEEENS1_35KernelTmaWarpSpecializedCooperativeEEENS5_IJNSA_ILi128EEESH_NSA_ILi64EEEEEEaNS5_IJlSD_lEEEaSK_NS4_8TiledMMAINS4_8MMA_AtomIJNS4_4SM904GMMA27MMA_64x128x32_S32S8S8_SS_TNEEEENS4_6LayoutINS5_IJSC_SD_SD_EEENS5_IJSD_NSA_ILi0EEEST_EEEEENS5_IJNS4_10UnderscoreESW_SW_EEEEENS4_23SM90_TMA_LOAD_MULTICASTENS4_14ComposedLayoutINS4_7SwizzleILi2ELi4ELi3EEENS4_18smem_ptr_flag_bitsILi8EEENSR_INS5_IJNSA_ILi8EEESI_EEENS5_IJSI_SD_EEEEEEEvNS4_8identityESZ_S19_vS1A_EENS_8epilogue10collective6detail29Sm90TmaWarpSpecializedAdapterINS1D_15DefaultEpilogueIaSK_SK_NS1C_6thread17LinearCombinationIaLi1EiiLNS1H_9ScaleType4KindE0ELNS_15FloatRoundStyleE2EaEENS1_15EpilogueDefaultEEEEEvvEEEEvNT_6ParamsE,@function
        .size           _ZN7cutlass13device_kernelINS_4gemm6kernel13GemmUniversalIN4cute5tupleIJiiiiEEENS1_10collective13CollectiveMmaINS1_34MainloopSm90TmaGmmaWarpSpecializedILi14ENS5_IJNS4_1CILi4EEENSA_ILi2EEENSA_ILi1EEEEEENS1_35KernelTmaWarpSpecializedCooperativeEEENS5_IJNSA_ILi128EEESH_NSA_ILi64EEEEEEaNS5_IJlSD_lEEEaSK_NS4_8TiledMMAINS4_8MMA_AtomIJNS4_4SM904GMMA27MMA_64x128x32_S32S8S8_SS_TNEEEENS4_6LayoutINS5_IJSC_SD_SD_EEENS5_IJSD_NSA_ILi0EEEST_EEEEENS5_IJNS4_10UnderscoreESW_SW_EEEEENS4_23SM90_TMA_LOAD_MULTICASTENS4_14ComposedLayoutINS4_7SwizzleILi2ELi4ELi3EEENS4_18smem_ptr_flag_bitsILi8EEENSR_INS5_IJNSA_ILi8EEESI_EEENS5_IJSI_SD_EEEEEEEvNS4_8identityESZ_S19_vS1A_EENS_8epilogue10collective6detail29Sm90TmaWarpSpecializedAdapterINS1D_15DefaultEpilogueIaSK_SK_NS1C_6thread17LinearCombinationIaLi1EiiLNS1H_9ScaleType4KindE0ELNS_15FloatRoundStyleE2EaEENS1_15EpilogueDefaultEEEEEvvEEEEvNT_6ParamsE,(.L_x_224 - _ZN7cutlass13device_kernelINS_4gemm6kernel13GemmUniversalIN4cute5tupleIJiiiiEEENS1_10collective13CollectiveMmaINS1_34MainloopSm90TmaGmmaWarpSpecializedILi14ENS5_IJNS4_1CILi4EEENSA_ILi2EEENSA_ILi1EEEEEENS1_35KernelTmaWarpSpecializedCooperativeEEENS5_IJNSA_ILi128EEESH_NSA_ILi64EEEEEEaNS5_IJlSD_lEEEaSK_NS4_8TiledMMAINS4_8MMA_AtomIJNS4_4SM904GMMA27MMA_64x128x32_S32S8S8_SS_TNEEEENS4_6LayoutINS5_IJSC_SD_SD_EEENS5_IJSD_NSA_ILi0EEEST_EEEEENS5_IJNS4_10UnderscoreESW_SW_EEEEENS4_23SM90_TMA_LOAD_MULTICASTENS4_14ComposedLayoutINS4_7SwizzleILi2ELi4ELi3EEENS4_18smem_ptr_flag_bitsILi8EEENSR_INS5_IJNSA_ILi8EEESI_EEENS5_IJSI_SD_EEEEEEEvNS4_8identityESZ_S19_vS1A_EENS_8epilogue10collective6detail29Sm90TmaWarpSpecializedAdapterINS1D_15DefaultEpilogueIaSK_SK_NS1C_6thread17LinearCombinationIaLi1EiiLNS1H_9ScaleType4KindE0ELNS_15FloatRoundStyleE2EaEENS1_15EpilogueDefaultEEEEEvvEEEEvNT_6ParamsE)
        .other          _ZN7cutlass13device_kernelINS_4gemm6kernel13GemmUniversalIN4cute5tupleIJiiiiEEENS1_10collective13CollectiveMmaINS1_34MainloopSm90TmaGmmaWarpSpecializedILi14ENS5_IJNS4_1CILi4EEENSA_ILi2EEENSA_ILi1EEEEEENS1_35KernelTmaWarpSpecializedCooperativeEEENS5_IJNSA_ILi128EEESH_NSA_ILi64EEEEEEaNS5_IJlSD_lEEEaSK_NS4_8TiledMMAINS4_8MMA_AtomIJNS4_4SM904GMMA27MMA_64x128x32_S32S8S8_SS_TNEEEENS4_6LayoutINS5_IJSC_SD_SD_EEENS5_IJSD_NSA_ILi0EEEST_EEEEENS5_IJNS4_10UnderscoreESW_SW_EEEEENS4_23SM90_TMA_LOAD_MULTICASTENS4_14ComposedLayoutINS4_7SwizzleILi2ELi4ELi3EEENS4_18smem_ptr_flag_bitsILi8EEENSR_INS5_IJNSA_ILi8EEESI_EEENS5_IJSI_SD_EEEEEEEvNS4_8identityESZ_S19_vS1A_EENS_8epilogue10collective6detail29Sm90TmaWarpSpecializedAdapterINS1D_15DefaultEpilogueIaSK_SK_NS1C_6thread17LinearCombinationIaLi1EiiLNS1H_9ScaleType4KindE0ELNS_15FloatRoundStyleE2EaEENS1_15EpilogueDefaultEEEEEvvEEEEvNT_6ParamsE,@"STO_CUDA_ENTRY STV_DEFAULT"
_ZN7cutlass13device_kernelINS_4gemm6kernel13GemmUniversalIN4cute5tupleIJiiiiEEENS1_10collective13CollectiveMmaINS1_34MainloopSm90TmaGmmaWarpSpecializedILi14ENS5_IJNS4_1CILi4EEENSA_ILi2EEENSA_ILi1EEEEEENS1_35KernelTmaWarpSpecializedCooperativeEEENS5_IJNSA_ILi128EEESH_NSA_ILi64EEEEEEaNS5_IJlSD_lEEEaSK_NS4_8TiledMMAINS4_8MMA_AtomIJNS4_4SM904GMMA27MMA_64x128x32_S32S8S8_SS_TNEEEENS4_6LayoutINS5_IJSC_SD_SD_EEENS5_IJSD_NSA_ILi0EEEST_EEEEENS5_IJNS4_10UnderscoreESW_SW_EEEEENS4_23SM90_TMA_LOAD_MULTICASTENS4_14ComposedLayoutINS4_7SwizzleILi2ELi4ELi3EEENS4_18smem_ptr_flag_bitsILi8EEENSR_INS5_IJNSA_ILi8EEESI_EEENS5_IJSI_SD_EEEEEEEvNS4_8identityESZ_S19_vS1A_EENS_8epilogue10collective6detail29Sm90TmaWarpSpecializedAdapterINS1D_15DefaultEpilogueIaSK_SK_NS1C_6thread17LinearCombinationIaLi1EiiLNS1H_9ScaleType4KindE0ELNS_15FloatRoundStyleE2EaEENS1_15EpilogueDefaultEEEEEvvEEEEvNT_6ParamsE:
[----:B------:R-:W0:Y:S01]  /*0000*/  LDC R1, c[0x0][0x28] ;  /* 0x00000a00ff017b82 */ /* 0x000e220000000800 */
[----:B------:R-:W1:Y:S01]  /*0010*/  S2R R18, SR_TID.X ;  /* 0x0000000000127919 */ /* 0x000e620000002100 */
[----:B------:R-:W-:Y:S01]  /*0020*/  ELECT P0, URZ, PT ;  /* 0x00000000003f782f */ /* 0x000fe20003800000 */
[----:B------:R-:W-:Y:S01]  /*0030*/  BSSY B0, `(.L_x_0) ;  /* 0x000000f000007945 */ /* 0x000fe20003800000 */
[--C-:B-1----:R-:W-:Y:S02]  /*0040*/  SHF.R.U32.HI R0, RZ, 0x5, R18.reuse ;  /* 0x00000005ff007819 */ /* 0x102fe40000011612 */
[----:B------:R-:W-:-:S03]  /*0050*/  SHF.R.U32.HI R3, RZ, 0x7, R18 ;  /* 0x00000007ff037819 */ /* 0x000fc60000011612 */
[----:B------:R-:W1:Y:S04]  /*0060*/  SHFL.IDX PT, R2, R0, RZ, 0x1f ;  /* 0x00001fff00027589 */ /* 0x000e6800000e0000 */
[----:B------:R2:W3:Y:S01]  /*0070*/  SHFL.IDX PT, R5, R3, RZ, 0x1f ;  /* 0x00001fff03057589 */ /* 0x0004e200000e0000 */
[----:B-1----:R-:W-:-:S13]  /*0080*/  ISETP.NE.OR P0, PT, R2, RZ, !P0 ;  /* 0x000000ff0200720c */ /* 0x002fda0004705670 */
[----:B0-23--:R-:W-:Y:S05]  /*0090*/  @P0 BRA `(.L_x_1) ;  /* 0x0000000000200947 */ /* 0x00dfea0003800000 */
[----:B------:R-:W-:Y:S02]  /*00a0*/  ULDC.64 UR4, c[0x0][0x198] ;  /* 0x0000660000047ab9 */ /* 0x000fe40000000a00 */
[----:B------:R-:W-:Y:S02]  /*00b0*/  UIADD3 UR6, UP0, UR4, 0xf0, URZ ;  /* 0x000000f004067890 */ /* 0x000fe4000ff1e03f */
[----:B------:R-:W-:Y:S02]  /*00c0*/  UIADD3 UR4, UP1, UR4, 0x1f0, URZ ;  /* 0x000001f004047890 */ /* 0x000fe4000ff3e03f */
[----:B------:R-:W-:Y:S02]  /*00d0*/  UIADD3.X UR7, URZ, UR5, URZ, UP0, !UPT ;  /* 0x000000053f077290 */ /* 0x000fe400087fe43f */
[----:B------:R-:W-:-:S07]  /*00e0*/  UIADD3.X UR5, URZ, UR5, URZ, UP1, !UPT ;  /* 0x000000053f057290 */ /* 0x000fce0008ffe43f */
[----:B------:R0:W-:Y:S02]  /*00f0*/  UTMACCTL.PF [UR6] ;  /* 0x00000000060079b9 */ /* 0x0001e40008040000 */
[----:B------:R0:W-:Y:S02]  /*0100*/  UTMACCTL.PF [UR4] ;  /* 0x00000000040079b9 */ /* 0x0001e40008040000 */
[----:B0-----:R-:W-:Y:S01]  /*0110*/  NOP ;  /* 0x0000000000007918 */ /* 0x001fe20000000000 */
.L_x_1:
[----:B------:R-:W-:Y:S05]  /*0120*/  BSYNC B0 ;  /* 0x0000000000007941 */ /* 0x000fea0003800000 */
.L_x_0:
[----:B------:R-:W0:Y:S02]  /*0130*/  SHFL.IDX PT, R3, R0, RZ, 0x1f ;  /* 0x00001fff00037589 */ /* 0x000e2400000e0000 */
[----:B0-----:R-:W-:-:S13]  /*0140*/  ISETP.NE.AND P0, PT, R3, RZ, PT ;  /* 0x000000ff0300720c */ /* 0x001fda0003f05270 */
[----:B------:R-:W-:Y:S05]  /*0150*/  @P0 BRA `(.L_x_2) ;  /* 0x0000000000b40947 */ /* 0x000fea0003800000 */
[----:B------:R-:W-:Y:S01]  /*0160*/  ELECT P0, URZ, PT ;  /* 0x00000000003f782f */ /* 0x000fe20003800000 */
[----:B------:R-:W-:-:S12]  /*0170*/  BSSY B0, `(.L_x_2) ;  /* 0x000002b000007945 */ /* 0x000fd80003800000 */
[----:B------:R-:W-:Y:S05]  /*0180*/  @!P0 BRA `(.L_x_3) ;  /* 0x0000000000a48947 */ /* 0x000fea0003800000 */
[----:B------:R-:W0:Y:S01]  /*0190*/  S2UR UR8, SR_CgaCtaId ;  /* 0x00000000000879c3 */ /* 0x000e220000008800 */
[----:B------:R-:W-:Y:S01]  /*01a0*/  UMOV UR4, 0x400 ;  /* 0x0000040000047882 */ /* 0x000fe20000000000 */
[----:B------:R-:W-:Y:S01]  /*01b0*/  UMOV UR5, 0x1 ;  /* 0x0000000100057882 */ /* 0x000fe20000000000 */
[----:B------:R-:W-:Y:S02]  /*01c0*/  UMOV UR6, 0xa ;  /* 0x0000000a00067882 */ /* 0x000fe40000000000 */
[----:B------:R-:W-:-:S04]  /*01d0*/  UIADD3 UR6, -UR6, 0x100000, URZ ;  /* 0x0010000006067890 */ /* 0x000fc8000fffe13f */
[----:B------:R-:W-:Y:S02]  /*01e0*/  USHF.L.U32 UR7, UR6, 0xb, URZ ;  /* 0x0000000b06077899 */ /* 0x000fe4000800063f */
[----:B------:R-:W-:Y:S02]  /*01f0*/  USHF.L.U32 UR6, UR6, 0x1, URZ ;  /* 0x0000000106067899 */ /* 0x000fe4000800063f */
[----:B0-----:R-:W-:Y:S02]  /*0200*/  ULEA UR8, UR8, UR4, 0x18 ;  /* 0x0000000408087291 */ /* 0x001fe4000f8ec03f */
[----:B------:R-:W-:-:S04]  /*0210*/  UIADD3 UR4, -UR5, 0x100000, URZ ;  /* 0x0010000005047890 */ /* 0x000fc8000fffe13f */
[----:B------:R-:W-:Y:S02]  /*0220*/  USHF.L.U32 UR5, UR4, 0xb, URZ ;  /* 0x0000000b04057899 */ /* 0x000fe4000800063f */
[----:B------:R-:W-:Y:S01]  /*0230*/  USHF.L.U32 UR4, UR4, 0x1, URZ ;  /* 0x0000000104047899 */ /* 0x000fe2000800063f */
[----:B------:R-:W0:Y:S11]  /*0240*/  FENCE.VIEW.ASYNC.S ;  /* 0x00000000000073c6 */ /* 0x000e360000000000 */
[----:B0-----:R0:W1:Y:S01]  /*0250*/  SYNCS.EXCH.64 URZ, [UR8], UR4 ;  /* 0x00000004083f75b2 */ /* 0x0010620008000100 */
[----:B------:R0:W2:Y:S01]  /*0260*/  SYNCS.EXCH.64 URZ, [UR8+0x70], UR6 ;  /* 0x00007006083f75b2 */ /* 0x0000a20008000100 */
[----:B------:R0:W3:Y:S01]  /*0270*/  SYNCS.EXCH.64 URZ, [UR8+0x8], UR4 ;  /* 0x00000804083f75b2 */ /* 0x0000e20008000100 */
[----:B------:R0:W4:Y:S01]  /*0280*/  SYNCS.EXCH.64 URZ, [UR8+0x78], UR6 ;  /* 0x00007806083f75b2 */ /* 0x0001220008000100 */
[----:B------:R0:W0:Y:S01]  /*0290*/  SYNCS.EXCH.64 URZ, [UR8+0x10], UR4 ;  /* 0x00001004083f75b2 */ /* 0x0000220008000100 */
        /* <DEDUP_REMOVED lines=23> */
[----:B-1234-:R-:W-:Y:S01]  /*0410*/  NOP ;  /* 0x0000000000007918 */ /* 0x01efe20000000000 */
.L_x_3:
[----:B0-----:R-:W-:Y:S05]  /*0420*/  BSYNC B0 ;  /* 0x0000000000007941 */ /* 0x001fea0003800000 */
.L_x_2:
[----:B------:R-:W-:Y:S01]  /*0430*/  SHF.R.S32.HI R7, RZ, 0x1f, R18 ;  /* 0x0000001fff077819 */ /* 0x000fe20000011412 */
[----:B------:R-:W0:Y:S01]  /*0440*/  SHFL.IDX PT, R0, R0, RZ, 0x1f ;  /* 0x00001fff00007589 */ /* 0x000e2200000e0000 */
[----:B------:R-:W1:Y:S01]  /*0450*/  S2UR UR8, SR_CTAID.X ;  /* 0x00000000000879c3 */ /* 0x000e620000002500 */
[----:B------:R-:W-:Y:S02]  /*0460*/  ELECT P0, URZ, PT ;  /* 0x00000000003f782f */ /* 0x000fe40003800000 */
[----:B------:R-:W-:Y:S01]  /*0470*/  LEA.HI R7, R7, R18, RZ, 0x7 ;  /* 0x0000001207077211 */ /* 0x000fe200078f38ff */
[----:B------:R-:W2:Y:S01]  /*0480*/  S2R R4, SR_CTAID.Y ;  /* 0x0000000000047919 */ /* 0x000ea20000002600 */
[----:B------:R-:W-:Y:S01]  /*0490*/  SHF.R.S32.HI R8, RZ, 0x1f, R3 ;  /* 0x0000001fff087819 */ /* 0x000fe20000011403 */
[----:B------:R-:W-:Y:S01]  /*04a0*/  ULDC UR4, c[0x0][0x150] ;  /* 0x0000540000047ab9 */ /* 0x000fe20000000800 */
[----:B------:R-:W-:Y:S01]  /*04b0*/  LOP3.LUT R7, R7, 0xffffff80, RZ, 0xc0, !PT ;  /* 0xffffff8007077812 */ /* 0x000fe200078ec0ff */
[----:B------:R-:W-:Y:S01]  /*04c0*/  NOP ;  /* 0x0000000000007918 */ /* 0x000fe20000000000 */
[----:B------:R-:W-:Y:S01]  /*04d0*/  LEA.HI R8, R8, R3, RZ, 0x2 ;  /* 0x0000000308087211 */ /* 0x000fe200078f10ff */
[----:B------:R-:W3:Y:S01]  /*04e0*/  LDC R10, c[0x0][0x144] ;  /* 0x00005100ff0a7b82 */ /* 0x000ee20000000800 */
[----:B------:R-:W-:Y:S01]  /*04f0*/  NOP ;  /* 0x0000000000007918 */ /* 0x000fe20000000000 */
[----:B------:R-:W-:Y:S01]  /*0500*/  IMAD.IADD R6, R18, 0x1, -R7 ;  /* 0x0000000112067824 */ /* 0x000fe200078e0a07 */
[----:B------:R-:W-:Y:S01]  /*0510*/  LOP3.LUT R8, R8, 0x3ffffffc, RZ, 0xc0, !PT ;  /* 0x3ffffffc08087812 */ /* 0x000fe200078ec0ff */
[----:B------:R-:W-:Y:S01]  /*0520*/  IMAD.MOV.U32 R23, RZ, RZ, 0x1 ;  /* 0x00000001ff177424 */ /* 0x000fe200078e00ff */
[----:B------:R-:W-:-:S02]  /*0530*/  ISETP.NE.AND P3, PT, R5, RZ, PT ;  /* 0x000000ff0500720c */ /* 0x000fc40003f65270 */
[----:B------:R-:W-:Y:S01]  /*0540*/  SHF.R.S32.HI R7, RZ, 0x1f, R6 ;  /* 0x0000001fff077819 */ /* 0x000fe20000011406 */
[----:B------:R-:W-:Y:S01]  /*0550*/  IMAD.IADD R8, R3, 0x1, -R8 ;  /* 0x0000000103087824 */ /* 0x000fe200078e0a08 */
[----:B------:R-:W4:Y:S02]  /*0560*/  LDC R12, c[0x0][0x140] ;  /* 0x00005000ff0c7b82 */ /* 0x000f240000000800 */
[----:B------:R-:W-:Y:S02]  /*0570*/  LEA.HI R7, R7, R6, RZ, 0x3 ;  /* 0x0000000607077211 */ /* 0x000fe400078f18ff */
[----:B0-----:R-:W-:Y:S02]  /*0580*/  ISETP.NE.OR P0, PT, R0, RZ, !P0 ;  /* 0x000000ff0000720c */ /* 0x001fe40004705670 */
[--C-:B------:R-:W-:Y:S02]  /*0590*/  SHF.R.S32.HI R0, RZ, 0x3, R7.reuse ;  /* 0x00000003ff007819 */ /* 0x100fe40000011407 */
[----:B------:R-:W-:-:S02]  /*05a0*/  SHF.R.S32.HI R7, RZ, 0x1f, R7 ;  /* 0x0000001fff077819 */ /* 0x000fc40000011407 */
[----:B-1----:R-:W-:Y:S02]  /*05b0*/  I2FP.F32.U32 R9, UR8 ;  /* 0x0000000800097c45 */ /* 0x002fe40008201000 */
[----:B------:R-:W-:-:S03]  /*05c0*/  LEA.HI R7, R7, R0, RZ, 0x2 ;  /* 0x0000000007077211 */ /* 0x000fc600078f10ff */
[----:B------:R-:W-:Y:S01]  /*05d0*/  FMUL R9, R9, UR4 ;  /* 0x0000000409097c20 */ /* 0x000fe20008400000 */
[----:B------:R-:W-:Y:S01]  /*05e0*/  LOP3.LUT R7, R7, 0xfffffffc, RZ, 0xc0, !PT ;  /* 0xfffffffc07077812 */ /* 0x000fe200078ec0ff */
[----:B------:R-:W-:Y:S01]  /*05f0*/  VOTEU.ALL UP0, P0 ;  /* 0x00000000003f7886 */ /* 0x000fe20000000000 */
[----:B--2---:R-:W-:Y:S01]  /*0600*/  I2FP.F32.U32 R11, R4 ;  /* 0x00000004000b7245 */ /* 0x004fe20000201000 */
[----:B------:R-:W-:Y:S01]  /*0610*/  ULDC UR4, c[0x0][0x154] ;  /* 0x0000550000047ab9 */ /* 0x000fe20000000800 */
[----:B------:R-:W-:Y:S01]  /*0620*/  VOTEU.ALL UP1, P0 ;  /* 0x00000000003f7886 */ /* 0x000fe20000020000 */
[----:B------:R-:W-:Y:S01]  /*0630*/  IMAD.IADD R7, R0, 0x1, -R7 ;  /* 0x0000000100077824 */ /* 0x000fe200078e0a07 */
[----:B------:R-:W0:Y:S01]  /*0640*/  F2I.U32.TRUNC.NTZ R9, R9 ;  /* 0x0000000900097305 */ /* 0x000e22000020f000 */
[----:B------:R-:W1:Y:S01]  /*0650*/  @!UP0 S2UR UR7, SR_CgaCtaId ;  /* 0x00000000000789c3 */ /* 0x000e620000008800 */
[----:B------:R-:W-:Y:S01]  /*0660*/  @!UP0 UMOV UR6, 0x400 ;  /* 0x0000040000068882 */ /* 0x000fe20000000000 */
[----:B------:R-:W-:Y:S01]  /*0670*/  IMAD R8, R8, 0x4, R7 ;  /* 0x0000000408087824 */ /* 0x000fe200078e0207 */
[----:B----4-:R-:W-:-:S04]  /*0680*/  ISETP.EQ.U32.AND P2, PT, R12, 0x1, PT ;  /* 0x000000010c00780c */ /* 0x010fc80003f42070 */
[----:B------:R-:W-:-:S04]  /*0690*/  SHF.R.S32.HI R3, RZ, 0x1f, R8 ;  /* 0x0000001fff037819 */ /* 0x000fc80000011408 */
[----:B------:R-:W-:Y:S01]  /*06a0*/  LEA.HI R0, R3, R8, RZ, 0x2 ;  /* 0x0000000803007211 */ /* 0x000fe200078f10ff */
[----:B0-----:R-:W-:-:S03]  /*06b0*/  IMAD.MOV R7, RZ, RZ, -R9 ;  /* 0x000000ffff077224 */ /* 0x001fc600078e0a09 */
[----:B------:R-:W-:Y:S01]  /*06c0*/  LOP3.LUT R9, R0, 0xfffffffc, RZ, 0xc0, !PT ;  /* 0xfffffffc00097812 */ /* 0x000fe200078ec0ff */
[----:B---3--:R-:W-:Y:S02]  /*06d0*/  IMAD R3, R10, R7, UR8 ;  /* 0x000000080a037e24 */ /* 0x008fe4000f8e0207 */
[----:B------:R-:W-:Y:S02]  /*06e0*/  FMUL R10, R11, UR4 ;  /* 0x000000040b0a7c20 */ /* 0x000fe40008400000 */
[C---:B------:R-:W-:Y:S01]  /*06f0*/  IMAD.IADD R0, R8.reuse, 0x1, -R9 ;  /* 0x0000000108007824 */ /* 0x040fe200078e0a09 */
[----:B------:R-:W0:Y:S01]  /*0700*/  LDC R7, c[0x0][0x148] ;  /* 0x00005200ff077b82 */ /* 0x000e220000000800 */
[----:B------:R-:W-:Y:S01]  /*0710*/  SHF.R.S32.HI R9, RZ, 0x1f, R2 ;  /* 0x0000001fff097819 */ /* 0x000fe20000011402 */
[----:B------:R-:W-:Y:S01]  /*0720*/  IMAD.SHL.U32 R11, R8, 0x4, RZ ;  /* 0x00000004080b7824 */ /* 0x000fe200078e00ff */
[----:B------:R-:W-:Y:S01]  /*0730*/  UMOV UR4, 0x20 ;  /* 0x0000002000047882 */ /* 0x000fe20000000000 */
[----:B------:R-:W-:Y:S01]  /*0740*/  ISETP.NE.AND P4, PT, R0, R3, PT ;  /* 0x000000030000720c */ /* 0x000fe20003f85270 */
[----:B------:R-:W2:Y:S01]  /*0750*/  F2I.U32.TRUNC.NTZ R10, R10 ;  /* 0x0000000a000a7305 */ /* 0x000ea2000020f000 */
[----:B------:R-:W-:Y:S01]  /*0760*/  LEA.HI R9, R9, R2, RZ, 0x2 ;  /* 0x0000000209097211 */ /* 0x000fe200078f10ff */
[----:B------:R-:W-:-:S04]  /*0770*/  @!UP0 UIADD3 UR4, -UR4, 0x100000, URZ ;  /* 0x0010000004048890 */ /* 0x000fc8000fffe13f */
[----:B------:R-:W-:Y:S02]  /*0780*/  @!UP0 USHF.L.U32 UR5, UR4, 0xb, URZ ;  /* 0x0000000b04058899 */ /* 0x000fe4000800063f */
[----:B------:R-:W-:Y:S01]  /*0790*/  @!UP0 USHF.L.U32 UR4, UR4, 0x1, URZ ;  /* 0x0000000104048899 */ /* 0x000fe2000800063f */
[----:B------:R-:W-:Y:S01]  /*07a0*/  LOP3.LUT R22, R8, 0xc, R11, 0x78, !PT ;  /* 0x0000000c08167812 */ /* 0x000fe200078e780b */
[----:B-1----:R-:W-:Y:S01]  /*07b0*/  @!UP0 ULEA UR6, UR7, UR6, 0x18 ;  /* 0x0000000607068291 */ /* 0x002fe2000f8ec03f */
[----:B------:R-:W-:Y:S01]  /*07c0*/  LOP3.LUT R9, R9, 0xfffffffc, RZ, 0xc0, !PT ;  /* 0xfffffffc09097812 */ /* 0x000fe200078ec0ff */
[----:B------:R-:W-:Y:S01]  /*07d0*/  VOTEU.ALL UP0, P0 ;  /* 0x00000000003f7886 */ /* 0x000fe20000000000 */
[----:B------:R-:W-:Y:S01]  /*07e0*/  LOP3.LUT P0, RZ, R6, 0x7, RZ, 0xc0, !PT ;  /* 0x0000000706ff7812 */ /* 0x000fe2000780c0ff */
[----:B------:R-:W-:Y:S02]  /*07f0*/  VIADD R6, R5, 0xffffffff ;  /* 0xffffffff05067836 */ /* 0x000fe40000000000 */
[----:B------:R-:W-:Y:S01]  /*0800*/  IMAD.IADD R0, R2, 0x1, -R9 ;  /* 0x0000000102007824 */ /* 0x000fe200078e0a09 */
[----:B------:R-:W-:-:S02]  /*0810*/  ISETP.LT.U32.AND P0, PT, R22, 0x8, !P0 ;  /* 0x000000081600780c */ /* 0x000fc40004701070 */
[----:B------:R-:W-:Y:S01]  /*0820*/  @P4 SHF.R.S32.HI R9, RZ, 0x1f, R22 ;  /* 0x0000001fff094819 */ /* 0x000fe20000011416 */
[----:B--2---:R-:W-:Y:S01]  /*0830*/  IMAD.MOV R21, RZ, RZ, -R10 ;  /* 0x000000ffff157224 */ /* 0x004fe200078e0a0a */
[C---:B------:R-:W-:Y:S01]  /*0840*/  ISETP.NE.AND P1, PT, R0.reuse, 0x3, PT ;  /* 0x000000030000780c */ /* 0x040fe20003f25270 */
[----:B------:R-:W1:Y:S02]  /*0850*/  FENCE.VIEW.ASYNC.S ;  /* 0x00000000000073c6 */ /* 0x000e640000000000 */
[----:B-1----:R1:W2:Y:S01]  /*0860*/  @!UP0 SYNCS.EXCH.64 URZ, [UR6+0xf0], UR4 ;  /* 0x0000f004063f85b2 */ /* 0x0022a20008000100 */
[----:B------:R-:W-:Y:S01]  /*0870*/  @P4 LEA.HI R9, R9, R22, RZ, 0x2 ;  /* 0x0000001609094211 */ /* 0x000fe200078f10ff */
[----:B0-----:R-:W-:Y:S01]  /*0880*/  IMAD R2, R7, R21, R4 ;  /* 0x0000001507027224 */ /* 0x001fe200078e0204 */
[----:B------:R-:W-:Y:S02]  /*0890*/  ISETP.EQ.OR P1, PT, R0, RZ, !P1 ;  /* 0x000000ff0000720c */ /* 0x000fe40004f22670 */
[----:B------:R-:W-:-:S02]  /*08a0*/  @P4 SHF.R.S32.HI R9, RZ, 0x2, R9 ;  /* 0x00000002ff094819 */ /* 0x000fc40000011409 */
[----:B------:R-:W-:Y:S02]  /*08b0*/  ISETP.EQ.AND P1, PT, R5, RZ, P1 ;  /* 0x000000ff0500720c */ /* 0x000fe40000f22270 */
[----:B------:R-:W-:Y:S02]  /*08c0*/  @P4 ISETP.NE.AND P5, PT, R9, R2, PT ;  /* 0x000000020900420c */ /* 0x000fe40003fa5270 */
[----:B------:R-:W-:Y:S02]  /*08d0*/  ISETP.GE.U32.AND P6, PT, R6, 0x2, PT ;  /* 0x000000020600780c */ /* 0x000fe40003fc6070 */
[----:B------:R-:W-:Y:S02]  /*08e0*/  SEL R2, RZ, 0x1, !P0 ;  /* 0x00000001ff027807 */ /* 0x000fe40004000000 */
[----:B------:R-:W-:Y:S01]  /*08f0*/  @P4 SEL R23, RZ, 0x1, P5 ;  /* 0x00000001ff174807 */ /* 0x000fe20002800000 */
[----:B------:R1:W0:Y:S01]  /*0900*/  @!UP1 SYNCS.EXCH.64 URZ, [UR6+0xf8], UR4 ;  /* 0x0000f804063f95b2 */ /* 0x0002220008000100 */
[----:B------:R-:W-:Y:S01]  /*0910*/  SEL R19, RZ, 0x1, !P1 ;  /* 0x00000001ff137807 */ /* 0x000fe20004800000 */
[----:B------:R-:W-:Y:S01]  /*0920*/  NOP ;  /* 0x0000000000007918 */ /* 0x000fe20000000000 */
[----:B------:R-:W-:-:S02]  /*0930*/  LOP3.LUT R23, R23, R2, RZ, 0xc0, !PT ;  /* 0x0000000217177212 */ /* 0x000fc400078ec0ff */
[----:B------:R-:W-:Y:S01]  /*0940*/  SEL R19, R19, 0x2, P6 ;  /* 0x0000000213137807 */ /* 0x000fe20003000000 */
[----:B-12---:R-:W-:Y:S06]  /*0950*/  @!P2 BRA `(.L_x_4) ;  /* 0x000000000008a947 */ /* 0x006fec0003800000 */
[----:B0-----:R-:W-:Y:S01]  /*0960*/  UCGABAR_ARV ;  /* 0x00000000000079c7 */ /* 0x001fe20008000000 */
[----:B------:R-:W-:Y:S05]  /*0970*/  BRA `(.L_x_5) ;  /* 0x0000000000047947 */ /* 0x000fea0003800000 */
.L_x_4:
[----:B0-----:R-:W-:Y:S01]  /*0980*/  NOP ;  /* 0x0000000000007918 */ /* 0x001fe20000000000 */
.L_x_5:
[----:B------:R-:W0:Y:S01]  /*0990*/  LDC R2, c[0x0][0x65c] ;  /* 0x00019700ff027b82 */ /* 0x000e220000000800 */
[----:B------:R-:W-:Y:S02]  /*09a0*/  IMAD.U32 R8, RZ, RZ, UR8 ;  /* 0x00000008ff087e24 */ /* 0x000fe4000f8e00ff */
[----:B------:R-:W-:Y:S01]  /*09b0*/  IMAD.MOV.U32 R9, RZ, RZ, RZ ;  /* 0x000000ffff097224 */ /* 0x000fe200078e00ff */
[----:B0-----:R-:W-:-:S04]  /*09c0*/  ISETP.NE.AND P1, PT, R2, 0x1, PT ;  /* 0x000000010200780c */ /* 0x001fc80003f25270 */
[----:B------:R-:W-:-:S09]  /*09d0*/  P2R R5, PR, RZ, 0x2 ;  /* 0x00000002ff057803 */ /* 0x000fd20000000000 */
[----:B------:R-:W0:Y:S01]  /*09e0*/  @P1 LDC R17, c[0x0][0x10] ;  /* 0x00000400ff111b82 */ /* 0x000e220000000800 */
[----:B------:R-:W-:Y:S02]  /*09f0*/  @P1 IMAD.MOV.U32 R5, RZ, RZ, RZ ;  /* 0x000000ffff051224 */ /* 0x000fe400078e00ff */
[----:B------:R-:W-:-:S05]  /*0a00*/  @P1 IMAD.MOV.U32 R13, RZ, RZ, RZ ;  /* 0x000000ffff0d1224 */ /* 0x000fca00078e00ff */
[----:B------:R-:W1:Y:S01]  /*0a10*/  @!P1 LDC R11, c[0x0][0xc] ;  /* 0x00000300ff0b9b82 */ /* 0x000e620000000800 */
[----:B0-----:R-:W-:-:S04]  /*0a20*/  @P1 IMAD.WIDE.U32 R16, R17, UR8, R4 ;  /* 0x0000000811101c25 */ /* 0x001fc8000f8e0004 */
[----:B------:R-:W-:Y:S02]  /*0a30*/  @P1 IMAD.IADD R17, R17, 0x1, R13 ;  /* 0x0000000111111824 */ /* 0x000fe400078e020d */
[----:B-1----:R-:W-:-:S04]  /*0a40*/  @!P1 IMAD.WIDE.U32 R8, R4, R11, R8 ;  /* 0x0000000b04089225 */ /* 0x002fc800078e0008 */
[----:B------:R-:W-:Y:S02]  /*0a50*/  @!P1 IMAD.MOV.U32 R16, RZ, RZ, R8 ;  /* 0x000000ffff109224 */ /* 0x000fe400078e0008 */
[----:B------:R-:W-:Y:S01]  /*0a60*/  @!P1 IMAD.MOV.U32 R17, RZ, RZ, R9 ;  /* 0x000000ffff119224 */ /* 0x000fe200078e0009 */
[----:B------:R-:W-:Y:S06]  /*0a70*/  @!P2 BRA `(.L_x_6) ;  /* 0x00000000000ca947 */ /* 0x000fec0003800000 */
[----:B------:R-:W-:Y:S01]  /*0a80*/  UCGABAR_WAIT ;  /* 0x0000000000007dc7 */ /* 0x000fe20008000000 */
[----:B------:R-:W-:Y:S01]  /*0a90*/  CCTL.IVALL ;  /* 0x00000000ff00798f */ /* 0x000fe20002000000 */
[----:B------:R-:W-:Y:S05]  /*0aa0*/  BRA `(.L_x_7) ;  /* 0x0000000000047947 */ /* 0x000fea0003800000 */
.L_x_6:
[----:B------:R-:W-:Y:S06]  /*0ab0*/  BAR.SYNC.DEFER_BLOCKING 0x0 ;  /* 0x0000000000007b1d */ /* 0x000fec0000010000 */
.L_x_7:
[----:B------:R-:W-:Y:S05]  /*0ac0*/  @!P3 BRA `(.L_x_8) ;  /* 0x0000004c00a0b947 */ /* 0x000fea0003800000 */
[----:B------:R-:W-:-:S13]  /*0ad0*/  ISETP.GT.U32.AND P0, PT, R6, 0x1, PT ;  /* 0x000000010600780c */ /* 0x000fda0003f04070 */
[----:B------:R-:W-:Y:S05]  /*0ae0*/  @P0 EXIT ;  /* 0x000000000000094d */ /* 0x000fea0003800000 */
[----:B------:R-:W-:Y:S01]  /*0af0*/  ULDC.64 UR4, c[0x0][0x650] ;  /* 0x0001940000047ab9 */ /* 0x000fe20000000a00 */
[----:B------:R-:W-:Y:S01]  /*0b00*/  PRMT R0, RZ, 0x7610, R0 ;  /* 0x00007610ff007816 */ /* 0x000fe20000000000 */
[----:B------:R-:W-:Y:S01]  /*0b10*/  IMAD.MOV.U32 R92, RZ, RZ, -0x1 ;  /* 0xffffffffff5c7424 */ /* 0x000fe200078e00ff */
[----:B------:R-:W-:Y:S01]  /*0b20*/  ISETP.GE.U32.AND P0, PT, R16, UR4, PT ;  /* 0x0000000410007c0c */ /* 0x000fe2000bf06070 */
[----:B------:R-:W-:Y:S02]  /*0b30*/  IMAD.MOV.U32 R93, RZ, RZ, -0x1 ;  /* 0xffffffffff5d7424 */ /* 0x000fe400078e00ff */
[----:B------:R-:W-:Y:S01]  /*0b40*/  IMAD.MOV.U32 R91, RZ, RZ, -0x1 ;  /* 0xffffffffff5b7424 */ /* 0x000fe200078e00ff */
[----:B------:R-:W-:-:S13]  /*0b50*/  ISETP.GE.U32.AND.EX P0, PT, R17, UR5, PT, P0 ;  /* 0x0000000511007c0c */ /* 0x000fda000bf06100 */
[----:B------:R-:W-:Y:S05]  /*0b60*/  @P0 BRA `(.L_x_9) ;  /* 0x0000000400280947 */ /* 0x000fea0003800000 */
[----:B------:R-:W0:Y:S01]  /*0b70*/  LDC.64 R24, c[0x0][0x628] ;  /* 0x00018a00ff187b82 */ /* 0x000e220000000a00 */
[----:B------:R-:W-:Y:S02]  /*0b80*/  IMAD.MOV.U32 R8, RZ, RZ, R16 ;  /* 0x000000ffff087224 */ /* 0x000fe400078e0010 */
[----:B------:R-:W-:-:S05]  /*0b90*/  IMAD.MOV.U32 R9, RZ, RZ, R17 ;  /* 0x000000ffff097224 */ /* 0x000fca00078e0011 */
[----:B------:R-:W1:Y:S08]  /*0ba0*/  LDC R0, c[0x0][0x630] ;  /* 0x00018c00ff007b82 */ /* 0x000e700000000800 */
[----:B------:R-:W2:Y:S01]  /*0bb0*/  LDC.64 R26, c[0x0][0x620] ;  /* 0x00018800ff1a7b82 */ /* 0x000ea20000000a00 */
[----:B0-----:R-:W-:-:S04]  /*0bc0*/  ISETP.NE.U32.AND P0, PT, R24, RZ, PT ;  /* 0x000000ff1800720c */ /* 0x001fc80003f05070 */
[----:B------:R-:W-:-:S13]  /*0bd0*/  ISETP.NE.AND.EX P0, PT, R25, RZ, PT, P0 ;  /* 0x000000ff1900720c */ /* 0x000fda0003f05300 */
[----:B-12---:R-:W-:Y:S05]  /*0be0*/  @!P0 BRA `(.L_x_10) ;  /* 0x0000000000288947 */ /* 0x006fea0003800000 */
[----:B------:R-:W0:Y:S02]  /*0bf0*/  LDC R13, c[0x0][0x634] ;  /* 0x00018d00ff0d7b82 */ /* 0x000e240000000800 */
[----:B0-----:R-:W-:-:S05]  /*0c00*/  IADD3 R13, P0, R16, R13, RZ ;  /* 0x0000000d100d7210 */ /* 0x001fca0007f1e0ff */
[----:B------:R-:W-:-:S04]  /*0c10*/  IMAD.X R15, RZ, RZ, R17, P0 ;  /* 0x000000ffff0f7224 */ /* 0x000fc800000e0611 */
[----:B------:R-:W-:-:S04]  /*0c20*/  IMAD.WIDE.U32 R8, R15, R24, RZ ;  /* 0x000000180f087225 */ /* 0x000fc800078e00ff */
[----:B------:R-:W-:-:S04]  /*0c30*/  IMAD.WIDE.U32 R10, P0, R13, R25, R8 ;  /* 0x000000190d0a7225 */ /* 0x000fc80007800008 */
[----:B------:R-:W-:-:S04]  /*0c40*/  IMAD.WIDE.U32 R8, R13, R24, RZ ;  /* 0x000000180d087225 */ /* 0x000fc800078e00ff */
[----:B------:R-:W-:Y:S01]  /*0c50*/  IMAD.X R13, RZ, RZ, RZ, P0 ;  /* 0x000000ffff0d7224 */ /* 0x000fe200000e06ff */
[----:B------:R-:W-:Y:S01]  /*0c60*/  IADD3 RZ, P0, R9, R10, RZ ;  /* 0x0000000a09ff7210 */ /* 0x000fe20007f1e0ff */
[----:B------:R-:W-:-:S04]  /*0c70*/  IMAD.MOV.U32 R12, RZ, RZ, R11 ;  /* 0x000000ffff0c7224 */ /* 0x000fc800078e000b */
[----:B------:R-:W-:-:S08]  /*0c80*/  IMAD.WIDE.U32.X R8, R15, R25, R12, P0 ;  /* 0x000000190f087225 */ /* 0x000fd000000e040c */
.L_x_10:
[----:B------:R-:W0:Y:S01]  /*0c90*/  LDC.64 R24, c[0x0][0x640] ;  /* 0x00019000ff187b82 */ /* 0x000e220000000a00 */
[-CC-:B------:R-:W-:Y:S01]  /*0ca0*/  SHF.R.U64 R91, R8, R0.reuse, R9.reuse ;  /* 0x00000000085b7219 */ /* 0x180fe20000001209 */
[----:B------:R-:W-:Y:S01]  /*0cb0*/  IMAD R30, R7, R21, R4 ;  /* 0x00000015071e7224 */ /* 0x000fe200078e0204 */
[----:B------:R-:W-:Y:S01]  /*0cc0*/  SHF.R.U32.HI R0, RZ, R0, R9 ;  /* 0x00000000ff007219 */ /* 0x000fe20000011609 */
[----:B------:R-:W-:Y:S01]  /*0cd0*/  IMAD.MOV.U32 R21, RZ, RZ, 0x1 ;  /* 0x00000001ff157424 */ /* 0x000fe200078e00ff */
[----:B------:R-:W-:-:S03]  /*0ce0*/  IADD3 R5, P0, RZ, -R91, RZ ;  /* 0x8000005bff057210 */ /* 0x000fc60007f1e0ff */
[----:B------:R-:W1:Y:S02]  /*0cf0*/  LDC R6, c[0x0][0x618] ;  /* 0x00018600ff067b82 */ /* 0x000e640000000800 */
[----:B------:R-:W-:-:S04]  /*0d00*/  IMAD.X R9, RZ, RZ, ~R0, P0 ;  /* 0x000000ffff097224 */ /* 0x000fc800000e0e00 */
[-C--:B------:R-:W-:Y:S02]  /*0d10*/  IMAD R0, R9, R26.reuse, RZ ;  /* 0x0000001a09007224 */ /* 0x080fe400078e02ff */
[----:B------:R-:W2:Y:S01]  /*0d20*/  LDC R11, c[0x0][0x608] ;  /* 0x00018200ff0b7b82 */ /* 0x000ea20000000800 */
[----:B------:R-:W-:-:S04]  /*0d30*/  IMAD.WIDE.U32 R8, R5, R26, R16 ;  /* 0x0000001a05087225 */ /* 0x000fc800078e0010 */
[----:B------:R-:W-:-:S03]  /*0d40*/  IMAD R5, R5, R27, R0 ;  /* 0x0000001b05057224 */ /* 0x000fc600078e0200 */
[----:B------:R-:W3:Y:S01]  /*0d50*/  LDC R12, c[0x0][0x658] ;  /* 0x00019600ff0c7b82 */ /* 0x000ee20000000800 */
[----:B0-----:R-:W-:Y:S01]  /*0d60*/  ISETP.NE.U32.AND P0, PT, R24, RZ, PT ;  /* 0x000000ff1800720c */ /* 0x001fe20003f05070 */
[----:B------:R-:W-:Y:S02]  /*0d70*/  IMAD.IADD R5, R9, 0x1, R5 ;  /* 0x0000000109057824 */ /* 0x000fe400078e0205 */
[----:B------:R-:W-:Y:S01]  /*0d80*/  IMAD.MOV.U32 R9, RZ, RZ, -0x1 ;  /* 0xffffffffff097424 */ /* 0x000fe200078e00ff */
[----:B------:R-:W-:-:S03]  /*0d90*/  ISETP.NE.AND.EX P0, PT, R25, RZ, PT, P0 ;  /* 0x000000ff1900720c */ /* 0x000fc60003f05300 */
[----:B------:R-:W0:Y:S01]  /*0da0*/  LDC R15, c[0x0][0x600] ;  /* 0x00018000ff0f7b82 */ /* 0x000e220000000800 */
[-CC-:B-1----:R-:W-:Y:S02]  /*0db0*/  SHF.R.U64 R13, R8, R6.reuse, R5.reuse ;  /* 0x00000006080d7219 */ /* 0x182fe40000001205 */
[----:B------:R-:W-:-:S05]  /*0dc0*/  SHF.R.U32.HI R0, RZ, R6, R5 ;  /* 0x00000006ff007219 */ /* 0x000fca0000011605 */
[----:B------:R-:W1:Y:S01]  /*0dd0*/  LDC R14, c[0x0][0x648] ;  /* 0x00019200ff0e7b82 */ /* 0x000e620000000800 */
[-CC-:B--2---:R-:W-:Y:S02]  /*0de0*/  SHF.R.U64 R27, R13, R11.reuse, R0.reuse ;  /* 0x0000000b0d1b7219 */ /* 0x184fe40000001200 */
[----:B------:R-:W-:-:S05]  /*0df0*/  SHF.R.U32.HI R5, RZ, R11, R0 ;  /* 0x0000000bff057219 */ /* 0x000fca0000011600 */
[----:B------:R-:W2:Y:S01]  /*0e00*/  LDC R20, c[0x0][0x638] ;  /* 0x00018e00ff147b82 */ /* 0x000ea20000000800 */
[-CC-:B---3--:R-:W-:Y:S02]  /*0e10*/  SHF.R.U64 R28, R27, R12.reuse, R5.reuse ;  /* 0x0000000c1b1c7219 */ /* 0x188fe40000001205 */
[-C--:B------:R-:W-:Y:S02]  /*0e20*/  SHF.L.U32 R0, R9, R12.reuse, RZ ;  /* 0x0000000c09007219 */ /* 0x080fe400000006ff */
[----:B------:R-:W-:Y:S01]  /*0e30*/  SHF.R.U32.HI R5, RZ, R12, R5 ;  /* 0x0000000cff057219 */ /* 0x000fe20000011605 */
[----:B------:R-:W-:Y:S01]  /*0e40*/  IMAD.MOV.U32 R4, RZ, RZ, R28 ;  /* 0x000000ffff047224 */ /* 0x000fe200078e001c */
[----:B------:R-:W-:Y:S01]  /*0e50*/  LOP3.LUT R10, RZ, R0, RZ, 0x33, !PT ;  /* 0x00000000ff0a7212 */ /* 0x000fe200078e33ff */
[----:B------:R-:W3:Y:S01]  /*0e60*/  LDC R26, c[0x0][0x610] ;  /* 0x00018400ff1a7b82 */ /* 0x000ee20000000800 */
[----:B------:R-:W-:Y:S05]  /*0e70*/  @!P0 BRA `(.L_x_11) ;  /* 0x0000000000288947 */ /* 0x000fea0003800000 */
[----:B------:R-:W4:Y:S02]  /*0e80*/  LDC R9, c[0x0][0x64c] ;  /* 0x00019300ff097b82 */ /* 0x000f240000000800 */
[----:B----4-:R-:W-:-:S05]  /*0e90*/  IADD3 R9, P0, R28, R9, RZ ;  /* 0x000000091c097210 */ /* 0x010fca0007f1e0ff */
        /* <DEDUP_REMOVED lines=8> */
.L_x_11:
[----:B-1----:R-:W-:Y:S01]  /*0f20*/  SHF.R.U64 R4, R4, R14, R5 ;  /* 0x0000000e04047219 */ /* 0x002fe20000001205 */
[----:B0-----:R-:W-:Y:S01]  /*0f30*/  VIADD R6, R15, 0xffffffff ;  /* 0xffffffff0f067836 */ /* 0x001fe20000000000 */
[----:B------:R-:W-:Y:S02]  /*0f40*/  SHF.L.U32 R0, R21, R12, RZ ;  /* 0x0000000c15007219 */ /* 0x000fe400000006ff */
[----:B------:R-:W-:Y:S01]  /*0f50*/  LOP3.LUT R5, R27, R10, RZ, 0xc0, !PT ;  /* 0x0000000a1b057212 */ /* 0x000fe200078ec0ff */
[----:B------:R-:W-:Y:S01]  /*0f60*/  IMAD.MOV R7, RZ, RZ, -R4 ;  /* 0x000000ffff077224 */ /* 0x000fe200078e0a04 */
[----:B------:R-:W-:Y:S02]  /*0f70*/  SEL R3, R3, R30, !P1 ;  /* 0x0000001e03037207 */ /* 0x000fe40004800000 */
[----:B------:R-:W-:Y:S01]  /*0f80*/  LOP3.LUT R6, R13, R6, RZ, 0xc0, !PT ;  /* 0x000000060d067212 */ /* 0x000fe200078ec0ff */
[----:B------:R-:W-:Y:S02]  /*0f90*/  IMAD R4, R0, R4, R5 ;  /* 0x0000000400047224 */ /* 0x000fe400078e0205 */
[----:B--2---:R-:W-:-:S02]  /*0fa0*/  IMAD R0, R7, R20, R28 ;  /* 0x0000001407007224 */ /* 0x004fc400078e021c */
[----:B---3--:R-:W-:Y:S02]  /*0fb0*/  IMAD R3, R4, R26, R3 ;  /* 0x0000001a04037224 */ /* 0x008fe400078e0203 */
[----:B------:R-:W-:Y:S02]  /*0fc0*/  IMAD R92, R0, R15, R6 ;  /* 0x0000000f005c7224 */ /* 0x000fe400078e0206 */
[----:B------:R-:W-:-:S03]  /*0fd0*/  IMAD.MOV.U32 R4, RZ, RZ, 0x1 ;  /* 0x00000001ff047424 */ /* 0x000fc600078e00ff */
[----:B------:R-:W-:Y:S02]  /*0fe0*/  SEL R93, R92, R3, !P1 ;  /* 0x000000035c5d7207 */ /* 0x000fe40004800000 */
[----:B------:R-:W-:Y:S02]  /*0ff0*/  PRMT R0, R4, 0x7610, R0 ;  /* 0x0000761004007816 */ /* 0x000fe40000000000 */
[----:B------:R-:W-:-:S07]  /*1000*/  SEL R92, R3, R92, !P1 ;  /* 0x0000005c035c7207 */ /* 0x000fce0004800000 */
.L_x_9:
[----:B------:R-:W-:-:S08]  /*1010*/  NOP ;  /* 0x0000000000007918 */ /* 0x000fd00000000000 */
[----:B------:R-:W0:Y:S02]  /*1020*/  USETMAXREG.TRY_ALLOC.CTAPOOL UP0, 0xe8 ;  /* 0x000000e8000079c8 */ /* 0x000e240008000600 */
[----:B0-----:R-:W-:-:S13]  /*1030*/  PLOP3.LUT P0, PT, PT, PT, UP0, 0x80, 0x0 ;  /* 0x000000000000781c */ /* 0x001fda0003f0f008 */
[----:B------:R-:W-:Y:S05]  /*1040*/  @!P0 BRA `(.L_x_9) ;  /* 0xfffffffc00f08947 */ /* 0x000fea000383ffff */
[----:B------:R-:W-:Y:S01]  /*1050*/  ULDC.64 UR4, c[0x0][0x598] ;  /* 0x0001660000047ab9 */ /* 0x000fe20000000a00 */
[----:B------:R-:W-:Y:S01]  /*1060*/  ULDC.64 UR36, c[0x0][0x208] ;  /* 0x0000820000247ab9 */ /* 0x000fe20000000a00 */
[----:B------:R-:W-:-:S04]  /*1070*/  ISETP.NE.U32.AND P0, PT, RZ, UR4, PT ;  /* 0x00000004ff007c0c */ /* 0x000fc8000bf05070 */
[----:B------:R-:W-:-:S13]  /*1080*/  ISETP.NE.AND.EX P0, PT, RZ, UR5, PT, P0 ;  /* 0x00000005ff007c0c */ /* 0x000fda000bf05300 */
[----:B------:R-:W-:Y:S05]  /*1090*/  @!P0 BRA `(.L_x_12) ;  /* 0x00000000001c8947 */ /* 0x000fea0003800000 */
[----:B------:R-:W0:Y:S02]  /*10a0*/  LDC.64 R4, c[0x0][0x598] ;  /* 0x00016600ff047b82 */ /* 0x000e240000000a00 */
[----:B0-----:R-:W2:Y:S02]  /*10b0*/  LDG.E.64 R4, desc[UR36][R4.64] ;  /* 0x0000002404047981 */ /* 0x001ea4000c1e1b00 */
[----:B--2---:R-:W-:-:S04]  /*10c0*/  ISETP.NE.U32.AND P0, PT, R4, RZ, PT ;  /* 0x000000ff0400720c */ /* 0x004fc80003f05070 */
[----:B------:R-:W-:-:S13]  /*10d0*/  ISETP.NE.AND.EX P0, PT, R5, RZ, PT, P0 ;  /* 0x000000ff0500720c */ /* 0x000fda0003f05300 */
[----:B------:R-:W-:Y:S05]  /*10e0*/  @!P0 BRA `(.L_x_12) ;  /* 0x0000000000088947 */ /* 0x000fea0003800000 */
[----:B------:R0:W5:Y:S01]  /*10f0*/  LD.E R88, desc[UR36][R4.64] ;  /* 0x0000002404587980 */ /* 0x000162000c101900 */
[----:B------:R-:W-:Y:S05]  /*1100*/  BRA `(.L_x_13) ;  /* 0x0000000000247947 */ /* 0x000fea0003800000 */
.L_x_12:
[----:B------:R-:W-:Y:S02]  /*1110*/  ULDC.64 UR4, c[0x0][0x588] ;  /* 0x0001620000047ab9 */ /* 0x000fe40000000a00 */
[----:B------:R-:W-:-:S04]  /*1120*/  ISETP.NE.U32.AND P0, PT, RZ, UR4, PT ;  /* 0x00000004ff007c0c */ /* 0x000fc8000bf05070 */
[----:B------:R-:W-:-:S13]  /*1130*/  ISETP.NE.AND.EX P0, PT, RZ, UR5, PT, P0 ;  /* 0x00000005ff007c0c */ /* 0x000fda000bf05300 */
[----:B------:R-:W-:Y:S05]  /*1140*/  @!P0 BRA `(.L_x_14) ;  /* 0x00000000000c8947 */ /* 0x000fea0003800000 */
[----:B------:R-:W0:Y:S02]  /*1150*/  LDC.64 R88, c[0x0][0x588] ;  /* 0x00016200ff587b82 */ /* 0x000e240000000a00 */
[----:B0-----:R1:W5:Y:S01]  /*1160*/  LDG.E R88, desc[UR36][R88.64] ;  /* 0x0000002458587981 */ /* 0x001362000c1e1900 */
[----:B------:R-:W-:Y:S05]  /*1170*/  BRA `(.L_x_13) ;  /* 0x0000000000087947 */ /* 0x000fea0003800000 */
.L_x_14:
[----:B------:R-:W-:Y:S02]  /*1180*/  ULDC UR4, c[0x0][0x580] ;  /* 0x0001600000047ab9 */ /* 0x000fe40000000800 */
[----:B------:R-:W-:-:S07]  /*1190*/  IMAD.U32 R88, RZ, RZ, UR4 ;  /* 0x00000004ff587e24 */ /* 0x000fce000f8e00ff */
.L_x_13:
[----:B------:R-:W-:Y:S02]  /*11a0*/  ULDC.64 UR4, c[0x0][0x5a0] ;  /* 0x0001680000047ab9 */ /* 0x000fe40000000a00 */
[----:B------:R-:W-:-:S04]  /*11b0*/  ISETP.NE.U32.AND P0, PT, RZ, UR4, PT ;  /* 0x00000004ff007c0c */ /* 0x000fc8000bf05070 */
[----:B------:R-:W-:-:S13]  /*11c0*/  ISETP.NE.AND.EX P0, PT, RZ, UR5, PT, P0 ;  /* 0x00000005ff007c0c */ /* 0x000fda000bf05300 */
[----:B------:R-:W-:Y:S05]  /*11d0*/  @!P0 BRA `(.L_x_15) ;  /* 0x00000000001c8947 */ /* 0x000fea0003800000 */
[----:B0-----:R-:W0:Y:S02]  /*11e0*/  LDC.64 R4, c[0x0][0x5a0] ;  /* 0x00016800ff047b82 */ /* 0x001e240000000a00 */
[----:B0-----:R-:W2:Y:S02]  /*11f0*/  LDG.E.64 R4, desc[UR36][R4.64] ;  /* 0x0000002404047981 */ /* 0x001ea4000c1e1b00 */
[----:B--2---:R-:W-:-:S04]  /*1200*/  ISETP.NE.U32.AND P0, PT, R4, RZ, PT ;  /* 0x000000ff0400720c */ /* 0x004fc80003f05070 */
[----:B------:R-:W-:-:S13]  /*1210*/  ISETP.NE.AND.EX P0, PT, R5, RZ, PT, P0 ;  /* 0x000000ff0500720c */ /* 0x000fda0003f05300 */
[----:B------:R-:W-:Y:S05]  /*1220*/  @!P0 BRA `(.L_x_15) ;  /* 0x0000000000088947 */ /* 0x000fea0003800000 */
[----:B-1----:R0:W5:Y:S01]  /*1230*/  LD.E R89, desc[UR36][R4.64] ;  /* 0x0000002404597980 */ /* 0x002162000c101900 */
[----:B------:R-:W-:Y:S05]  /*1240*/  BRA `(.L_x_16) ;  /* 0x0000000000247947 */ /* 0x000fea0003800000 */
.L_x_15:
[----:B------:R-:W-:Y:S02]  /*1250*/  ULDC.64 UR4, c[0x0][0x590] ;  /* 0x0001640000047ab9 */ /* 0x000fe40000000a00 */
[----:B------:R-:W-:-:S04]  /*1260*/  ISETP.NE.U32.AND P0, PT, RZ, UR4, PT ;  /* 0x00000004ff007c0c */ /* 0x000fc8000bf05070 */
[----:B------:R-:W-:-:S13]  /*1270*/  ISETP.NE.AND.EX P0, PT, RZ, UR5, PT, P0 ;  /* 0x00000005ff007c0c */ /* 0x000fda000bf05300 */
[----:B------:R-:W-:Y:S05]  /*1280*/  @!P0 BRA `(.L_x_17) ;  /* 0x00000000000c8947 */ /* 0x000fea0003800000 */
[----:B0-----:R-:W1:Y:S02]  /*1290*/  LDC.64 R4, c[0x0][0x590] ;  /* 0x00016400ff047b82 */ /* 0x001e640000000a00 */
[----:B-1----:R1:W5:Y:S01]  /*12a0*/  LDG.E R89, desc[UR36][R4.64] ;  /* 0x0000002404597981 */ /* 0x002362000c1e1900 */
[----:B------:R-:W-:Y:S05]  /*12b0*/  BRA `(.L_x_16) ;  /* 0x0000000000087947 */ /* 0x000fea0003800000 */
.L_x_17:
[----:B------:R-:W-:Y:S02]  /*12c0*/  ULDC UR4, c[0x0][0x584] ;  /* 0x0001610000047ab9 */ /* 0x000fe40000000800 */
[----:B-1----:R-:W-:-:S07]  /*12d0*/  IMAD.U32 R89, RZ, RZ, UR4 ;  /* 0x00000004ff597e24 */ /* 0x002fce000f8e00ff */
.L_x_16:
[----:B------:R-:W-:-:S13]  /*12e0*/  LOP3.LUT P0, RZ, R0, 0xff, RZ, 0xc0, !PT ;  /* 0x000000ff00ff7812 */ /* 0x000fda000780c0ff */
[----:B------:R-:W-:Y:S05]  /*12f0*/  @!P0 EXIT ;  /* 0x000000000000894d */ /* 0x000fea0003800000 */
[----:B------:R-:W-:Y:S01]  /*1300*/  ULDC UR4, c[0x0][0x28c] ;  /* 0x0000a30000047ab9 */ /* 0x000fe20000000800 */
[----:B------:R-:W-:Y:S01]  /*1310*/  UMOV UR38, URZ ;  /* 0x0000003f00267c82 */ /* 0x000fe20008000000 */
[----:B------:R-:W-:Y:S01]  /*1320*/  UIADD3 UR4, UR4, 0x3f, URZ ;  /* 0x0000003f04047890 */ /* 0x000fe2000fffe03f */
[----:B------:R-:W-:-:S03]  /*1330*/  UMOV UR39, URZ ;  /* 0x0000003f00277c82 */ /* 0x000fc60008000000 */
[----:B------:R-:W-:-:S04]  /*1340*/  USHF.R.S32.HI UR5, URZ, 0x1f, UR4 ;  /* 0x0000001f3f057899 */ /* 0x000fc80008011404 */
[----:B------:R-:W-:-:S04]  /*1350*/  ULEA.HI UR5, UR5, UR4, URZ, 0x6 ;  /* 0x0000000405057291 */ /* 0x000fc8000f8f303f */
[----:B------:R-:W-:-:S12]  /*1360*/  USHF.R.S32.HI UR40, URZ, 0x6, UR5 ;  /* 0x000000063f287899 */ /* 0x000fd80008011405 */
.L_x_169:
[----:B------:R-:W-:Y:S01]  /*1370*/  LOP3.LUT R0, R18, 0x80, RZ, 0xc0, !PT ;  /* 0x0000008012007812 */ /* 0x000fe200078ec0ff */
[----:B------:R-:W2:Y:S01]  /*1380*/  S2UR UR7, SR_CgaCtaId ;  /* 0x00000000000779c3 */ /* 0x000ea20000008800 */
[----:B------:R-:W-:Y:S02]  /*1390*/  UMOV UR6, 0x400 ;  /* 0x0000040000067882 */ /* 0x000fe40000000000 */
[----:B------:R-:W-:-:S06]  /*13a0*/  SHF.R.U32.HI R0, RZ, 0x7, R0 ;  /* 0x00000007ff007819 */ /* 0x000fcc0000011600 */
[----:B------:R-:W3:Y:S01]  /*13b0*/  SHFL.IDX PT, R0, R0, RZ, 0x1f ;  /* 0x00001fff00007589 */ /* 0x000ee200000e0000 */
[----:B--2---:R-:W-:Y:S01]  /*13c0*/  ULEA UR6, UR7, UR6, 0x18 ;  /* 0x0000000607067291 */ /* 0x004fe2000f8ec03f */
[----:B---3--:R-:W-:-:S13]  /*13d0*/  R2UR UR4, R0 ;  /* 0x00000000000472ca */ /* 0x008fda00000e0000 */
[----:B------:R-:W-:-:S04]  /*13e0*/  ULEA.HI UR5, UR4, UR4, URZ, 0x1 ;  /* 0x0000000404057291 */ /* 0x000fc8000f8f083f */
[----:B------:R-:W-:-:S04]  /*13f0*/  ULOP3.LUT UR5, UR5, 0xffffe, URZ, 0xc0, !UPT ;  /* 0x000ffffe05057892 */ /* 0x000fc8000f8ec03f */
[----:B------:R-:W-:-:S03]  /*1400*/  UIADD3 UR5, UR4, -UR5, URZ ;  /* 0x8000000504057290 */ /* 0x000fc6000fffe03f */
[----:B------:R-:W-:Y:S01]  /*1410*/  ULDC UR4, c[0x0][0x28c] ;  /* 0x0000a30000047ab9 */ /* 0x000fe20000000800 */
[----:B------:R-:W-:Y:S01]  /*1420*/  ULEA UR5, UR5, UR6, 0xc ;  /* 0x0000000605057291 */ /* 0x000fe2000f8e603f */
[----:B------:R-:W-:-:S03]  /*1430*/  ISETP.LT.AND P0, PT, RZ, UR4, PT ;  /* 0x00000004ff007c0c */ /* 0x000fc6000bf01270 */
[----:B------:R-:W-:-:S04]  /*1440*/  UIADD3 UR5, UR5, 0x200, URZ ;  /* 0x0000020005057890 */ /* 0x000fc8000fffe03f */
[----:B------:R-:W-:-:S04]  /*1450*/  USHF.R.U32.HI UR5, URZ, 0x4, UR5 ;  /* 0x000000043f057899 */ /* 0x000fc80008011605 */
[----:B------:R-:W-:Y:S02]  /*1460*/  ULOP3.LUT UR41, UR5, 0x3fff, URZ, 0xc0, !UPT ;  /* 0x00003fff05297892 */ /* 0x000fe4000f8ec03f */
[----:B01--4-:R-:W-:Y:S10]  /*1470*/  @P0 BRA `(.L_x_18) ;  /* 0x0000000000400947 */ /* 0x013ff40003800000 */
[----:B------:R-:W-:Y:S01]  /*1480*/  MOV R0, 0x0 ;  /* 0x0000000000007802 */ /* 0x000fe20000000f00 */
[----:B------:R-:W-:Y:S01]  /*1490*/  ULDC.64 UR4, c[0x4][0x68] ;  /* 0x01001a0000047ab9 */ /* 0x000fe20000000a00 */
[----:B------:R-:W-:Y:S01]  /*14a0*/  ULDC.64 UR6, c[0x4][0x8] ;  /* 0x0100020000067ab9 */ /* 0x000fe20000000a00 */
[----:B01----:R-:W-:Y:S01]  /*14b0*/  IMAD.U32 R4, RZ, RZ, UR4 ;  /* 0x00000004ff047e24 */ /* 0x003fe2000f8e00ff */
[----:B------:R0:W1:Y:S01]  /*14c0*/  LDC.64 R14, c[0x4][R0] ;  /* 0x01000000000e7b82 */ /* 0x0000620000000a00 */
[----:B------:R-:W-:Y:S01]  /*14d0*/  IMAD.U32 R5, RZ, RZ, UR5 ;  /* 0x00000005ff057e24 */ /* 0x000fe2000f8e00ff */
[----:B------:R-:W-:Y:S01]  /*14e0*/  ULDC.64 UR4, c[0x4][0x70] ;  /* 0x01001c0000047ab9 */ /* 0x000fe20000000a00 */
[----:B------:R-:W-:Y:S02]  /*14f0*/  IMAD.U32 R10, RZ, RZ, UR6 ;  /* 0x00000006ff0a7e24 */ /* 0x000fe4000f8e00ff */
[----:B------:R-:W-:Y:S02]  /*1500*/  IMAD.U32 R6, RZ, RZ, UR4 ;  /* 0x00000004ff067e24 */ /* 0x000fe4000f8e00ff */
[----:B------:R-:W-:-:S02]  /*1510*/  IMAD.U32 R7, RZ, RZ, UR5 ;  /* 0x00000005ff077e24 */ /* 0x000fc4000f8e00ff */
[----:B------:R-:W-:Y:S02]  /*1520*/  IMAD.U32 R11, RZ, RZ, UR7 ;  /* 0x00000007ff0b7e24 */ /* 0x000fe4000f8e00ff */
[----:B------:R-:W-:Y:S02]  /*1530*/  IMAD.MOV.U32 R8, RZ, RZ, 0x1e1 ;  /* 0x000001e1ff087424 */ /* 0x000fe400078e00ff */
[----:B------:R-:W-:Y:S02]  /*1540*/  IMAD.MOV.U32 R12, RZ, RZ, 0x1 ;  /* 0x00000001ff0c7424 */ /* 0x000fe400078e00ff */
[----:B0-----:R-:W-:-:S07]  /*1550*/  IMAD.MOV.U32 R13, RZ, RZ, RZ ;  /* 0x000000ffff0d7224 */ /* 0x001fce00078e00ff */
[----:B------:R-:W-:-:S07]  /*1560*/  LEPC R20, `(.L_x_18) ;  /* 0x000000001014794e */ /* 0x000fce0000000000 */
[----:B-1---5:R-:W-:Y:S05]  /*1570*/  CALL.ABS.NOINC R14 ;  /* 0x000000000e007343 */ /* 0x022fea0003c00000 */
.L_x_18:
[----:B------:R-:W-:-:S04]  /*1580*/  LOP3.LUT R0, R19, 0x1, RZ, 0xfc, !PT ;  /* 0x0000000113007812 */ /* 0x000fc800078efcff */
[----:B------:R-:W-:-:S13]  /*1590*/  ISETP.NE.AND P0, PT, R0, 0x3, PT ;  /* 0x000000030000780c */ /* 0x000fda0003f05270 */
[----:B------:R-:W-:Y:S05]  /*15a0*/  @!P0 BRA `(.L_x_19) ;  /* 0x0000000000048947 */ /* 0x000fea0003800000 */
[----:B------:R-:W-:Y:S01]  /*15b0*/  BPT.TRAP 0x1 ;  /* 0x000000040000795c */ /* 0x000fe20000300000 */
.L_x_19:
[----:B------:R-:W2:Y:S01]  /*15c0*/  S2UR UR5, SR_CgaCtaId ;  /* 0x00000000000579c3 */ /* 0x000ea20000008800 */
[----:B------:R-:W-:Y:S01]  /*15d0*/  UMOV UR4, 0x400 ;  /* 0x0000040000047882 */ /* 0x000fe20000000000 */
[----:B------:R-:W-:Y:S02]  /*15e0*/  IMAD.U32 R0, RZ, RZ, UR38 ;  /* 0x00000026ff007e24 */ /* 0x000fe4000f8e00ff */
[----:B------:R-:W-:-:S03]  /*15f0*/  IMAD.U32 R3, RZ, RZ, UR39 ;  /* 0x00000027ff037e24 */ /* 0x000fc6000f8e00ff */
[----:B------:R-:W-:Y:S01]  /*1600*/  SHF.L.U32 R0, R0, 0x1f, RZ ;  /* 0x0000001f00007819 */ /* 0x000fe200000006ff */
[----:B--2---:R-:W-:-:S06]  /*1610*/  ULEA UR4, UR5, UR4, 0x18 ;  /* 0x0000000405047291 */ /* 0x004fcc000f8ec03f */
[----:B------:R-:W-:-:S04]  /*1620*/  IMAD.U32 R6, RZ, RZ, UR4 ;  /* 0x00000004ff067e24 */ /* 0x000fc8000f8e00ff */
[----:B------:R-:W-:-:S04]  /*1630*/  IMAD R3, R3, 0x8, R6 ;  /* 0x0000000803037824 */ /* 0x000fc800078e0206 */
[----:B------:R2:W3:Y:S01]  /*1640*/  SYNCS.PHASECHK.TRANS64.TRYWAIT P1, [R3+URZ], R0 ;  /* 0x00000000030075a7 */ /* 0x0004e2000802017f */
[----:B------:R-:W-:Y:S05]  /*1650*/  @!P0 BRA `(.L_x_20) ;  /* 0x0000000000048947 */ /* 0x000fea0003800000 */
[----:B------:R-:W-:Y:S01]  /*1660*/  BPT.TRAP 0x1 ;  /* 0x000000040000795c */ /* 0x000fe20000300000 */
.L_x_20:
[----:B---3--:R-:W-:Y:S05]  /*1670*/  @P1 BRA `(.L_x_21) ;  /* 0x0000000000081947 */ /* 0x008fea0003800000 */
[----:B------:R-:W3:Y:S02]  /*1680*/  SYNCS.PHASECHK.TRANS64.TRYWAIT P1, [R3+URZ], R0 ;  /* 0x00000000030075a7 */ /* 0x000ee4000802017f */
[----:B---3--:R-:W-:Y:S05]  /*1690*/  @!P1 BRA `(.L_x_22) ;  /* 0x0000005c00cc9947 */ /* 0x008fea0003800000 */
.L_x_21:
[----:B------:R-:W-:-:S04]  /*16a0*/  UISETP.LT.AND UP0, UPT, UR40, 0x1, UPT ;  /* 0x000000012800788c */ /* 0x000fc8000bf01270 */
[----:B------:R-:W-:-:S06]  /*16b0*/  USEL UR4, UR40, 0x1, UP0 ;  /* 0x0000000128047887 */ /* 0x000fcc0008000000 */
[----:B--23--:R-:W-:Y:S01]  /*16c0*/  IMAD.U32 R0, RZ, RZ, UR4 ;  /* 0x00000004ff007e24 */ /* 0x00cfe2000f8e00ff */
[----:B------:R-:W-:Y:S05]  /*16d0*/  WARPSYNC.ALL ;  /* 0x0000000000007948 */ /* 0x000fea0003800000 */
[----:B------:R-:W-:-:S04]  /*16e0*/  IADD3 R0, -R0, UR40, RZ ;  /* 0x0000002800007c10 */ /* 0x000fc8000fffe1ff */
[----:B------:R-:W-:Y:S02]  /*16f0*/  ISETP.GE.AND P1, PT, R0, 0x1, PT ;  /* 0x000000010000780c */ /* 0x000fe40003f26270 */
[----:B------:R-:W-:Y:S01]  /*1700*/  R2UR UR4, R6 ;  /* 0x00000000060472ca */ /* 0x000fe200000e0000 */
[----:B------:R-:W-:Y:S01]  /*1710*/  ULOP3.LUT UR41, UR41, 0x10000, URZ, 0xfc, !UPT ;  /* 0x0001000029297892 */ /* 0x000fe2000f8efc3f */
[----:B------:R-:W-:Y:S01]  /*1720*/  WARPGROUP.ARRIVE ;  /* 0x00000000000079c5 */ /* 0x000fe20000000000 */
[----:B------:R-:W-:Y:S01]  /*1730*/  UMOV UR5, 0x80000020 ;  /* 0x8000002000057882 */ /* 0x000fe20000000000 */
[----:B------:R-:W-:-:S09]  /*1740*/  UMOV UR7, 0x80000020 ;  /* 0x8000002000077882 */ /* 0x000fd20000000000 */
[----:B------:R-:W-:-:S04]  /*1750*/  UIADD3 UR4, UR4, 0x1c200, URZ ;  /* 0x0001c20004047890 */ /* 0x000fc8000fffe03f */
[----:B------:R-:W-:-:S04]  /*1760*/  USHF.R.U32.HI UR4, URZ, 0x4, UR4 ;  /* 0x000000043f047899 */ /* 0x000fc80008011604 */
[----:B------:R-:W-:-:S04]  /*1770*/  ULOP3.LUT UR4, UR4, 0x3fff, URZ, 0xc0, !UPT ;  /* 0x00003fff04047892 */ /* 0x000fc8000f8ec03f */
[----:B------:R-:W-:Y:S02]  /*1780*/  ULOP3.LUT UR9, UR4, 0x10000, URZ, 0xfc, !UPT ;  /* 0x0001000004097892 */ /* 0x000fe4000f8efc3f */
[----:B------:R-:W-:Y:S02]  /*1790*/  ULEA UR4, UR39, UR41, 0x9 ;  /* 0x0000002927047291 */ /* 0x000fe4000f8e483f */
[----:B------:R-:W-:-:S09]  /*17a0*/  ULEA UR6, UR39, UR9, 0x9 ;  /* 0x0000000927067291 */ /* 0x000fd2000f8e483f */
[----:B------:R-:W-:Y:S01]  /*17b0*/  IGMMA.64x128x32.S8.S8 R24, gdesc[UR4], RZ, !UPT, gsb0 ;  /* 0x03600000041879f1 */ /* 0x000fe2000c0410ff */
[----:B------:R-:W-:Y:S02]  /*17c0*/  UIADD3 UR4, UR4, 0x2, URZ ;  /* 0x0000000204047890 */ /* 0x000fe4000fffe03f */
[----:B------:R-:W-:Y:S01]  /*17d0*/  UIADD3 UR6, UR6, 0x2, URZ ;  /* 0x0000000206067890 */ /* 0x000fe2000fffe03f */
[----:B------:R-:W-:Y:S01]  /*17e0*/  UMOV UR5, 0x80000020 ;  /* 0x8000002000057882 */ /* 0x000fe20000000000 */
[----:B------:R-:W-:Y:S01]  /*17f0*/  UMOV UR7, 0x80000020 ;  /* 0x8000002000077882 */ /* 0x000fe20000000000 */
[----:B------:R-:W-:Y:S02]  /*1800*/  WARPGROUP.DEPBAR.LE gsb0, 0x0 ;  /* 0x00008000000079c5 */ /* 0x000fe40000010000 */
[----:B------:R-:W-:-:S06]  /*1810*/  WARPGROUP.ARRIVE ;  /* 0x00000000000079c5 */ /* 0x000fcc0000000000 */
[----:B------:R-:W-:Y:S03]  /*1820*/  IGMMA.64x128x32.S8.S8 R24, gdesc[UR4], R24, gsb0 ;  /* 0x03600000041879f1 */ /* 0x000fe60008041018 */
[----:B------:R-:W-:Y:S02]  /*1830*/  WARPGROUP.DEPBAR.LE gsb0, 0x0 ;  /* 0x00008000000079c5 */ /* 0x000fe40000010000 */
[----:B------:R-:W-:Y:S05]  /*1840*/  @!P1 BRA `(.L_x_23) ;  /* 0x0000000000e49947 */ /* 0x000fea0003800000 */
[----:B------:R-:W-:Y:S02]  /*1850*/  UIADD3 UR4, UR39, 0x1, URZ ;  /* 0x0000000127047890 */ /* 0x000fe4000fffe03f */
[----:B------:R-:W-:Y:S02]  /*1860*/  IMAD.U32 R3, RZ, RZ, UR39 ;  /* 0x00000027ff037e24 */ /* 0x000fe4000f8e00ff */
[----:B------:R-:W-:-:S04]  /*1870*/  UISETP.NE.AND UP0, UPT, UR4, 0xe, UPT ;  /* 0x0000000e0400788c */ /* 0x000fc8000bf05270 */
[----:B------:R-:W-:Y:S02]  /*1880*/  USEL UR5, URZ, 0x1, UP0 ;  /* 0x000000013f057887 */ /* 0x000fe40008000000 */
[----:B------:R-:W-:Y:S02]  /*1890*/  USEL UR8, UR4, URZ, UP0 ;  /* 0x0000003f04087287 */ /* 0x000fe40008000000 */
[----:B------:R-:W-:-:S06]  /*18a0*/  ULOP3.LUT UR5, UR38, UR5, URZ, 0x3c, !UPT ;  /* 0x0000000526057292 */ /* 0x000fcc000f8e3c3f */
[----:B------:R-:W-:-:S07]  /*18b0*/  IMAD.U32 R7, RZ, RZ, UR5 ;  /* 0x00000005ff077e24 */ /* 0x000fce000f8e00ff */
.L_x_30:
[----:B------:R-:W-:Y:S05]  /*18c0*/  @!P0 BRA `(.L_x_24) ;  /* 0x0000000000048947 */ /* 0x000fea0003800000 */
[----:B------:R-:W-:Y:S01]  /*18d0*/  BPT.TRAP 0x1 ;  /* 0x000000040000795c */ /* 0x000fe20000300000 */
.L_x_24:
[----:B------:R-:W2:Y:S01]  /*18e0*/  S2UR UR5, SR_CgaCtaId ;  /* 0x00000000000579c3 */ /* 0x000ea20000008800 */
[----:B------:R-:W-:Y:S01]  /*18f0*/  UMOV UR4, 0x400 ;  /* 0x0000040000047882 */ /* 0x000fe20000000000 */
[----:B01----:R-:W-:Y:S01]  /*1900*/  IMAD.U32 R5, RZ, RZ, UR8 ;  /* 0x00000008ff057e24 */ /* 0x003fe2000f8e00ff */
[----:B------:R-:W-:Y:S01]  /*1910*/  SHF.L.U32 R4, R7, 0x1f, RZ ;  /* 0x0000001f07047819 */ /* 0x000fe200000006ff */
[----:B--2---:R-:W-:-:S06]  /*1920*/  ULEA UR4, UR5, UR4, 0x18 ;  /* 0x0000000405047291 */ /* 0x004fcc000f8ec03f */
[----:B------:R-:W-:-:S04]  /*1930*/  IMAD.U32 R6, RZ, RZ, UR4 ;  /* 0x00000004ff067e24 */ /* 0x000fc8000f8e00ff */
[----:B------:R-:W-:-:S04]  /*1940*/  IMAD R5, R5, 0x8, R6 ;  /* 0x0000000805057824 */ /* 0x000fc800078e0206 */
[----:B------:R0:W1:Y:S01]  /*1950*/  SYNCS.PHASECHK.TRANS64.TRYWAIT P1, [R5+URZ], R4 ;  /* 0x00000004050075a7 */ /* 0x000062000802017f */
[----:B------:R-:W-:Y:S05]  /*1960*/  @!P0 BRA `(.L_x_25) ;  /* 0x0000000000048947 */ /* 0x000fea0003800000 */
[----:B------:R-:W-:Y:S01]  /*1970*/  BPT.TRAP 0x1 ;  /* 0x000000040000795c */ /* 0x000fe20000300000 */
.L_x_25:
[----:B-1----:R-:W-:Y:S05]  /*1980*/  @P1 BRA `(.L_x_26) ;  /* 0x0000000000081947 */ /* 0x002fea0003800000 */
[----:B------:R-:W1:Y:S02]  /*1990*/  SYNCS.PHASECHK.TRANS64.TRYWAIT P1, [R5+URZ], R4 ;  /* 0x00000004050075a7 */ /* 0x000e64000802017f */
[----:B-1----:R-:W-:Y:S05]  /*19a0*/  @!P1 BRA `(.L_x_27) ;  /* 0x0000005c001c9947 */ /* 0x002fea0003800000 */
.L_x_26:
[----:B------:R-:W-:Y:S01]  /*19b0*/  ULEA UR4, UR8, UR41, 0x9 ;  /* 0x0000002908047291 */ /* 0x000fe2000f8e483f */
[----:B------:R-:W-:Y:S01]  /*19c0*/  WARPGROUP.ARRIVE ;  /* 0x00000000000079c5 */ /* 0x000fe20000000000 */
[----:B------:R-:W-:Y:S01]  /*19d0*/  ULEA UR6, UR8, UR9, 0x9 ;  /* 0x0000000908067291 */ /* 0x000fe2000f8e483f */
[----:B------:R-:W-:Y:S01]  /*19e0*/  UMOV UR5, 0x80000020 ;  /* 0x8000002000057882 */ /* 0x000fe20000000000 */
[----:B------:R-:W-:-:S07]  /*19f0*/  UMOV UR7, 0x80000020 ;  /* 0x8000002000077882 */ /* 0x000fce0000000000 */
[----:B------:R-:W-:Y:S01]  /*1a00*/  IGMMA.64x128x32.S8.S8 R24, gdesc[UR4], R24, gsb0 ;  /* 0x03600000041879f1 */ /* 0x000fe20008041018 */
        /* <DEDUP_REMOVED lines=9> */
[----:B------:R-:W-:Y:S01]  /*1aa0*/  BPT.TRAP 0x1 ;  /* 0x000000040000795c */ /* 0x000fe20000300000 */
.L_x_28:
[----:B------:R-:W-:-:S13]  /*1ab0*/  ISETP.NE.AND P1, PT, R23, RZ, PT ;  /* 0x000000ff1700720c */ /* 0x000fda0003f25270 */
[----:B01----:R-:W-:-:S04]  /*1ac0*/  @P1 IMAD R4, R3, 0x8, R6 ;  /* 0x0000000803041824 */ /* 0x003fc800078e0206 */
[----:B------:R-:W-:-:S05]  /*1ad0*/  @P1 VIADD R5, R4, 0x70 ;  /* 0x0000007004051836 */ /* 0x000fca0000000000 */
[----:B------:R-:W-:-:S04]  /*1ae0*/  @P1 PRMT R5, R22, 0x654, R5 ;  /* 0x0000065416051816 */ /* 0x000fc80000000005 */
[----:B------:R0:W-:Y:S01]  /*1af0*/  @P1 SYNCS.ARRIVE.TRANS64.RED.A1T0 RZ, [R5+URZ], RZ ;  /* 0x000000ff05ff19a7 */ /* 0x0001e2000810043f */
[----:B------:R-:W-:-:S13]  /*1b00*/  ISETP.GT.U32.AND P1, PT, R19, 0x1, PT ;  /* 0x000000011300780c */ /* 0x000fda0003f24070 */
[----:B0-----:R-:W-:Y:S05]  /*1b10*/  @P1 BRA `(.L_x_29) ;  /* 0x0000000000041947 */ /* 0x001fea0003800000 */
[----:B------:R-:W-:Y:S01]  /*1b20*/  BPT.TRAP 0x1 ;  /* 0x000000040000795c */ /* 0x000fe20000300000 */
.L_x_29:
[----:B------:R-:W-:Y:S01]  /*1b30*/  UIADD3 UR8, UR8, 0x1, URZ ;  /* 0x0000000108087890 */ /* 0x000fe2000fffe03f */
[C---:B------:R-:W-:Y:S01]  /*1b40*/  ISETP.GT.AND P2, PT, R0.reuse, 0x1, PT ;  /* 0x000000010000780c */ /* 0x040fe20003f44270 */
[----:B------:R-:W-:Y:S02]  /*1b50*/  VIADD R3, R3, 0x1 ;  /* 0x0000000103037836 */ /* 0x000fe40000000000 */
[----:B------:R-:W-:Y:S01]  /*1b60*/  UISETP.NE.AND UP0, UPT, UR8, 0xe, UPT ;  /* 0x0000000e0800788c */ /* 0x000fe2000bf05270 */
[----:B------:R-:W-:Y:S02]  /*1b70*/  VIADD R0, R0, 0xffffffff ;  /* 0xffffffff00007836 */ /* 0x000fe40000000000 */
[C---:B------:R-:W-:Y:S01]  /*1b80*/  ISETP.NE.AND P1, PT, R3.reuse, 0xe, PT ;  /* 0x0000000e0300780c */ /* 0x040fe20003f25270 */
[----:B------:R-:W-:Y:S02]  /*1b90*/  USEL UR4, URZ, 0x1, UP0 ;  /* 0x000000013f047887 */ /* 0x000fe40008000000 */
[----:B------:R-:W-:Y:S01]  /*1ba0*/  USEL UR8, UR8, URZ, UP0 ;  /* 0x0000003f08087287 */ /* 0x000fe20008000000 */
[----:B------:R-:W-:-:S03]  /*1bb0*/  SEL R3, R3, RZ, P1 ;  /* 0x000000ff03037207 */ /* 0x000fc60000800000 */
[----:B------:R-:W-:Y:S01]  /*1bc0*/  LOP3.LUT R7, R7, UR4, RZ, 0x3c, !PT ;  /* 0x0000000407077c12 */ /* 0x000fe2000f8e3cff */
[----:B------:R-:W-:Y:S07]  /*1bd0*/  @P2 BRA `(.L_x_30) ;  /* 0xfffffffc00382947 */ /* 0x000fee000383ffff */
.L_x_23:
[----:B------:R-:W2:Y:S02]  /*1be0*/  LDC R0, c[0x0][0x28c] ;  /* 0x0000a300ff007b82 */ /* 0x000ea40000000800 */
[----:B--2---:R-:W-:-:S13]  /*1bf0*/  ISETP.GE.AND P1, PT, R0, 0x1, PT ;  /* 0x000000010000780c */ /* 0x004fda0003f26270 */
[----:B------:R-:W-:Y:S05]  /*1c00*/  @!P1 BRA `(.L_x_31) ;  /* 0x0000000000549947 */ /* 0x000fea0003800000 */
[----:B------:R-:W-:Y:S05]  /*1c10*/  @!P0 BRA `(.L_x_32) ;  /* 0x0000000000048947 */ /* 0x000fea0003800000 */
[----:B------:R-:W-:Y:S01]  /*1c20*/  BPT.TRAP 0x1 ;  /* 0x000000040000795c */ /* 0x000fe20000300000 */
.L_x_32:
[----:B------:R-:W-:Y:S01]  /*1c30*/  ISETP.NE.AND P0, PT, R23, RZ, PT ;  /* 0x000000ff1700720c */ /* 0x000fe20003f05270 */
[----:B------:R-:W-:Y:S01]  /*1c40*/  BSSY B0, `(.L_x_33) ;  /* 0x000000f000007945 */ /* 0x000fe20003800000 */
[----:B------:R-:W-:-:S11]  /*1c50*/  ISETP.GT.U32.AND P1, PT, R19, 0x1, PT ;  /* 0x000000011300780c */ /* 0x000fd60003f24070 */
[----:B------:R-:W-:Y:S05]  /*1c60*/  @!P0 BRA `(.L_x_34) ;  /* 0x0000000000308947 */ /* 0x000fea0003800000 */
[----:B------:R-:W-:-:S04]  /*1c70*/  UISETP.LT.AND UP0, UPT, UR40, 0x1, UPT ;  /* 0x000000012800788c */ /* 0x000fc8000bf01270 */
[----:B------:R-:W-:-:S04]  /*1c80*/  USEL UR6, UR40, 0x1, UP0 ;  /* 0x0000000128067887 */ /* 0x000fc80008000000 */
[----:B------:R-:W-:-:S04]  /*1c90*/  UIADD3 UR6, UR39, UR40, -UR6 ;  /* 0x0000002827067290 */ /* 0x000fc8000fffe806 */
[----:B------:R-:W-:-:S04]  /*1ca0*/  USHF.R.U32.HI UR4, URZ, 0x1, UR6 ;  /* 0x000000013f047899 */ /* 0x000fc80008011606 */
[----:B------:R-:W-:-:S04]  /*1cb0*/  UIMAD.WIDE.U32 UR4, UR4, -0x6db6db6d, URZ ;  /* 0x92492493040478a5 */ /* 0x000fc8000f8e003f */
[----:B------:R-:W-:-:S04]  /*1cc0*/  USHF.R.U32.HI UR4, URZ, 0x2, UR5 ;  /* 0x000000023f047899 */ /* 0x000fc80008011605 */
[----:B------:R-:W-:-:S06]  /*1cd0*/  UIMAD UR6, UR4, -0xe, UR6 ;  /* 0xfffffff2040678a4 */ /* 0x000fcc000f8e0206 */
[----:B------:R-:W-:-:S04]  /*1ce0*/  IMAD.U32 R3, RZ, RZ, UR6 ;  /* 0x00000006ff037e24 */ /* 0x000fc8000f8e00ff */
[----:B------:R-:W-:-:S04]  /*1cf0*/  IMAD R0, R3, 0x8, R6 ;  /* 0x0000000803007824 */ /* 0x000fc800078e0206 */
[----:B------:R-:W-:-:S05]  /*1d00*/  VIADD R3, R0, 0x70 ;  /* 0x0000007000037836 */ /* 0x000fca0000000000 */
[----:B------:R-:W-:-:S04]  /*1d10*/  PRMT R3, R22, 0x654, R3 ;  /* 0x0000065416037816 */ /* 0x000fc80000000003 */
[----:B------:R2:W-:Y:S03]  /*1d20*/  SYNCS.ARRIVE.TRANS64.RED.A1T0 RZ, [R3+URZ], RZ ;  /* 0x000000ff03ff79a7 */ /* 0x0005e6000810043f */
.L_x_34:
[----:B------:R-:W-:Y:S05]  /*1d30*/  BSYNC B0 ;  /* 0x0000000000007941 */ /* 0x000fea0003800000 */
.L_x_33:
[----:B------:R-:W-:Y:S05]  /*1d40*/  @P1 BRA `(.L_x_31) ;  /* 0x0000000000041947 */ /* 0x000fea0003800000 */
[----:B------:R-:W-:Y:S01]  /*1d50*/  BPT.TRAP 0x1 ;  /* 0x000000040000795c */ /* 0x000fe20000300000 */
.L_x_31:
[----:B------:R-:W3:Y:S01]  /*1d60*/  LDC R7, c[0x0][0x288] ;  /* 0x0000a200ff077b82 */ /* 0x000ee20000000800 */
[--C-:B------:R-:W-:Y:S01]  /*1d70*/  SHF.R.U32.HI R0, RZ, 0x2, R18.reuse ;  /* 0x00000002ff007819 */ /* 0x100fe20000011612 */
[----:B------:R-:W-:Y:S01]  /*1d80*/  IMAD.SHL.U32 R93, R93, 0x80, RZ ;  /* 0x000000805d5d7824 */ /* 0x000fe200078e00ff */
[----:B01----:R-:W-:Y:S01]  /*1d90*/  SHF.R.U32.HI R5, RZ, 0x7, R18 ;  /* 0x00000007ff057819 */ /* 0x003fe20000011612 */
[----:B------:R-:W-:Y:S01]  /*1da0*/  UIADD3 UR39, UR40, UR39, URZ ;  /* 0x0000002728277290 */ /* 0x000fe2000fffe03f */
[----:B------:R-:W-:Y:S01]  /*1db0*/  LOP3.LUT R4, R18, 0x60, RZ, 0xc0, !PT ;  /* 0x0000006012047812 */ /* 0x000fe200078ec0ff */
[----:B------:R-:W-:Y:S01]  /*1dc0*/  ULDC UR7, c[0x0][0x284] ;  /* 0x0000a10000077ab9 */ /* 0x000fe20000000800 */
[----:B--2---:R-:W-:Y:S01]  /*1dd0*/  LOP3.LUT R3, R0, 0x7, RZ, 0xc0, !PT ;  /* 0x0000000700037812 */ /* 0x004fe200078ec0ff */
[----:B------:R-:W-:Y:S01]  /*1de0*/  UISETP.GT.U32.AND UP0, UPT, UR39, 0xd, UPT ;  /* 0x0000000d2700788c */ /* 0x000fe2000bf04070 */
[----:B------:R-:W-:Y:S01]  /*1df0*/  LOP3.LUT R0, R5, 0x1, RZ, 0xc0, !PT ;  /* 0x0000000105007812 */ /* 0x000fe200078ec0ff */
[----:B------:R-:W-:Y:S01]  /*1e00*/  USHF.R.U32.HI UR4, URZ, 0x1, UR39 ;  /* 0x000000013f047899 */ /* 0x000fe20008011627 */
[----:B------:R-:W-:Y:S01]  /*1e10*/  SHF.R.U32.HI R6, RZ, 0x1, R4 ;  /* 0x00000001ff067819 */ /* 0x000fe20000011604 */
[----:B------:R-:W-:Y:S01]  /*1e20*/  UISETP.LT.U32.AND UP0, UPT, UR40, 0xe, UP0 ;  /* 0x0000000e2800788c */ /* 0x000fe20008701070 */
[----:B------:R-:W-:Y:S01]  /*1e30*/  LOP3.LUT R4, R18, 0x3, RZ, 0xc0, !PT ;  /* 0x0000000312047812 */ /* 0x000fe200078ec0ff */
[----:B------:R-:W-:Y:S01]  /*1e40*/  IMAD.SHL.U32 R8, R0, 0x40, RZ ;  /* 0x0000004000087824 */ /* 0x000fe200078e00ff */
[----:B------:R-:W-:Y:S01]  /*1e50*/  IADD3 R5, RZ, -R6, -R3 ;  /* 0x80000006ff057210 */ /* 0x000fe20007ffe803 */
[----:B------:R-:W-:Y:S01]  /*1e60*/  UISETP.GE.U32.AND UP1, UPT, UR40, 0xe, UPT ;  /* 0x0000000e2800788c */ /* 0x000fe2000bf26070 */
[----:B------:R-:W-:Y:S01]  /*1e70*/  SHF.R.S32.HI R14, RZ, 0x1f, R91 ;  /* 0x0000001fff0e7819 */ /* 0x000fe2000001145b */
[----:B------:R-:W-:Y:S01]  /*1e80*/  ULDC.64 UR8, c[0x0][0x5d0] ;  /* 0x0001740000087ab9 */ /* 0x000fe20000000a00 */
[----:B------:R-:W-:Y:S01]  /*1e90*/  LOP3.LUT R3, R8, 0x40, R3, 0xe2, !PT ;  /* 0x0000004008037812 */ /* 0x000fe200078ee203 */
[----:B------:R-:W-:Y:S01]  /*1ea0*/  IMAD.SHL.U32 R8, R18, 0x2, RZ ;  /* 0x0000000212087824 */ /* 0x000fe200078e00ff */
[----:B------:R-:W-:Y:S01]  /*1eb0*/  UIMAD.WIDE.U32 UR4, UR4, -0x6db6db6d, URZ ;  /* 0x92492493040478a5 */ /* 0x000fe2000f8e003f */
[----:B------:R-:W-:Y:S01]  /*1ec0*/  IMAD R0, R0, -0x40, R5 ;  /* 0xffffffc000007824 */ /* 0x000fe200078e0205 */
[----:B------:R-:W-:Y:S01]  /*1ed0*/  USEL UR6, URZ, 0x1, !UP0 ;  /* 0x000000013f067887 */ /* 0x000fe2000c000000 */
[----:B---3--:R-:W-:Y:S01]  /*1ee0*/  IMAD R12, R4, -0x2, R7 ;  /* 0xfffffffe040c7824 */ /* 0x008fe200078e0207 */
[C---:B------:R-:W-:Y:S01]  /*1ef0*/  ISETP.GE.AND P0, PT, R93.reuse, R7, PT ;  /* 0x000000075d00720c */ /* 0x040fe20003f06270 */
[----:B------:R-:W-:Y:S01]  /*1f00*/  IMAD.SHL.U32 R7, R92, 0x80, RZ ;  /* 0x000000805c077824 */ /* 0x000fe200078e00ff */
[----:B------:R-:W-:Y:S01]  /*1f10*/  LOP3.LUT R8, R93, 0x6, R8, 0xf8, !PT ;  /* 0x000000065d087812 */ /* 0x000fe200078ef808 */
[----:B------:R-:W-:Y:S01]  /*1f20*/  IMAD R4, R14, UR8, RZ ;  /* 0x000000080e047c24 */ /* 0x000fe2000f8e02ff */
[----:B------:R-:W-:Y:S01]  /*1f30*/  USHF.R.U32.HI UR4, URZ, 0x2, UR5 ;  /* 0x000000023f047899 */ /* 0x000fe20008011605 */
[----:B------:R-:W-:Y:S01]  /*1f40*/  IMAD.WIDE R10, R92, 0x80, RZ ;  /* 0x000000805c0a7825 */ /* 0x000fe200078e02ff */
[----:B------:R-:W-:Y:S01]  /*1f50*/  ISETP.GE.OR P0, PT, R7, UR7, P0 ;  /* 0x0000000707007c0c */ /* 0x000fe20008706670 */
[----:B------:R-:W-:Y:S01]  /*1f60*/  ULOP3.LUT UR38, UR38, UR6, URZ, 0x3c, !UPT ;  /* 0x0000000626267292 */ /* 0x000fe2000f8e3c3f */
[----:B------:R-:W-:Y:S01]  /*1f70*/  SHF.R.S32.HI R9, RZ, 0x1f, R8 ;  /* 0x0000001fff097819 */ /* 0x000fe20000011408 */
[----:B------:R-:W-:Y:S01]  /*1f80*/  IMAD R13, R91, UR9, R4 ;  /* 0x000000095b0d7c24 */ /* 0x000fe2000f8e0204 */
[----:B------:R-:W-:Y:S01]  /*1f90*/  UIMAD UR39, UR4, -0xe, UR39 ;  /* 0xfffffff2042778a4 */ /* 0x000fe2000f8e0227 */
[----:B------:R-:W-:Y:S01]  /*1fa0*/  IADD3 R96, -R7, UR7, R0 ;  /* 0x0000000707607c10 */ /* 0x000fe2000fffe100 */
[----:B------:R-:W-:Y:S01]  /*1fb0*/  @UP1 ULOP3.LUT UR38, UR38, 0x1, UR4, 0x78, !UPT ;  /* 0x0000000126261892 */ /* 0x000fe2000f8e7804 */
[----:B------:R-:W-:Y:S01]  /*1fc0*/  IMAD.WIDE.U32 R4, R91, UR8, R8 ;  /* 0x000000085b047c25 */ /* 0x000fe2000f8e0008 */
[----:B------:R-:W-:-:S03]  /*1fd0*/  LOP3.LUT R21, R10, R3, R6, 0xfe, !PT ;  /* 0x000000030a157212 */ /* 0x000fc600078efe06 */
[----:B------:R-:W-:Y:S02]  /*1fe0*/  IMAD.IADD R5, R5, 0x1, R13 ;  /* 0x0000000105057824 */ /* 0x000fe400078e020d */
[----:B------:R-:W-:Y:S02]  /*1ff0*/  IMAD.IADD R3, R12, 0x1, -R93 ;  /* 0x000000010c037824 */ /* 0x000fe400078e0a5d */
[----:B------:R-:W-:Y:S01]  /*2000*/  IMAD.MOV.U32 R0, RZ, RZ, -0x1 ;  /* 0xffffffffff007424 */ /* 0x000fe200078e00ff */
[----:B------:R-:W-:Y:S06]  /*2010*/  @P0 BRA `(.L_x_35) ;  /* 0x0000003000a00947 */ /* 0x000fec0003800000 */
[----:B------:R-:W0:Y:S01]  /*2020*/  LDC.64 R12, c[0x0][0x5c8] ;  /* 0x00017200ff0c7b82 */ /* 0x000e220000000a00 */
[----:B------:R-:W-:Y:S01]  /*2030*/  ULDC.64 UR4, c[0x0][0x5c0] ;  /* 0x0001700000047ab9 */ /* 0x000fe20000000a00 */
[----:B------:R-:W-:Y:S01]  /*2040*/  BSSY B0, `(.L_x_35) ;  /* 0x0000325000007945 */ /* 0x000fe20003800000 */
[-C--:B0-----:R-:W-:Y:S02]  /*2050*/  IMAD R6, R11, R12.reuse, RZ ;  /* 0x0000000c0b067224 */ /* 0x081fe400078e02ff */
[----:B------:R-:W-:-:S04]  /*2060*/  IMAD.WIDE.U32 R4, R21, R12, R4 ;  /* 0x0000000c15047225 */ /* 0x000fc800078e0004 */
[----:B------:R-:W-:Y:S01]  /*2070*/  IMAD R7, R21, R13, R6 ;  /* 0x0000000d15077224 */ /* 0x000fe200078e0206 */
[----:B------:R-:W-:-:S03]  /*2080*/  IADD3 R4, P0, R4, UR4, RZ ;  /* 0x0000000404047c10 */ /* 0x000fc6000ff1e0ff */
[----:B------:R-:W-:Y:S01]  /*2090*/  IMAD.IADD R7, R5, 0x1, R7 ;  /* 0x0000000105077824 */ /* 0x000fe200078e0207 */
[----:B------:R-:W-:-:S04]  /*20a0*/  LEA R6, P1, R12, R4, 0x3 ;  /* 0x000000040c067211 */ /* 0x000fc800078218ff */
[----:B------:R-:W-:Y:S02]  /*20b0*/  IADD3.X R5, R7, UR5, RZ, P0, !PT ;  /* 0x0000000507057c10 */ /* 0x000fe400087fe4ff */
[----:B-----5:R-:W-:Y:S02]  /*20c0*/  ISETP.NE.AND P0, PT, R89, RZ, PT ;  /* 0x000000ff5900720c */ /* 0x020fe40003f05270 */
[----:B------:R-:W-:-:S11]  /*20d0*/  LEA.HI.X R7, R12, R5, R13, 0x3, P1 ;  /* 0x000000050c077211 */ /* 0x000fd600008f1c0d */
[----:B------:R-:W-:Y:S05]  /*20e0*/  @!P0 BRA `(.L_x_36) ;  /* 0x0000002400608947 */ /* 0x000fea0003800000 */
[----:B------:R-:W0:Y:S01]  /*20f0*/  LDC.64 R92, c[0x0][0x5b0] ;  /* 0x00016c00ff5c7b82 */ /* 0x000e220000000a00 */
[----:B------:R-:W-:Y:S01]  /*2100*/  ULDC.64 UR4, c[0x0][0x5b8] ;  /* 0x00016e0000047ab9 */ /* 0x000fe20000000a00 */
[----:B------:R-:W-:Y:S01]  /*2110*/  ISETP.GE.AND P1, PT, R96, 0x1, PT ;  /* 0x000000016000780c */ /* 0x000fe20003f26270 */
[----:B------:R-:W-:Y:S01]  /*2120*/  IMAD R10, R14, UR4, RZ ;  /* 0x000000040e0a7c24 */ /* 0x000fe2000f8e02ff */
[----:B------:R-:W-:Y:S01]  /*2130*/  BSSY B1, `(.L_x_37) ;  /* 0x000000e000017945 */ /* 0x000fe20003800000 */
[----:B------:R-:W-:Y:S01]  /*2140*/  IMAD.WIDE.U32 R14, R91, UR4, R8 ;  /* 0x000000045b0e7c25 */ /* 0x000fe2000f8e0008 */
[----:B------:R-:W-:Y:S02]  /*2150*/  ISETP.LT.OR P5, PT, R3, 0x1, !P1 ;  /* 0x000000010300780c */ /* 0x000fe40004fa1670 */
[----:B------:R-:W1:Y:S01]  /*2160*/  LDC.64 R94, c[0x0][0x5a8] ;  /* 0x00016a00ff5e7b82 */ /* 0x000e620000000a00 */
[----:B------:R-:W-:Y:S02]  /*2170*/  IMAD R13, R91, UR5, R10 ;  /* 0x000000055b0d7c24 */ /* 0x000fe4000f8e020a */
[----:B------:R-:W-:-:S02]  /*2180*/  IMAD.MOV.U32 R12, RZ, RZ, R14 ;  /* 0x000000ffff0c7224 */ /* 0x000fc400078e000e */
[----:B------:R-:W-:Y:S02]  /*2190*/  IMAD.IADD R13, R15, 0x1, R13 ;  /* 0x000000010f0d7824 */ /* 0x000fe400078e020d */
[-C--:B0-----:R-:W-:Y:S02]  /*21a0*/  IMAD R10, R11, R92.reuse, RZ ;  /* 0x0000005c0b0a7224 */ /* 0x081fe400078e02ff */
[----:B------:R-:W-:-:S04]  /*21b0*/  IMAD.WIDE.U32 R8, R21, R92, R12 ;  /* 0x0000005c15087225 */ /* 0x000fc800078e000c */
[----:B------:R-:W-:Y:S01]  /*21c0*/  IMAD R91, R21, R93, R10 ;  /* 0x0000005d155b7224 */ /* 0x000fe200078e020a */
[----:B-1----:R-:W-:-:S04]  /*21d0*/  IADD3 R8, P0, R8, R94, RZ ;  /* 0x0000005e08087210 */ /* 0x002fc80007f1e0ff */
[----:B------:R-:W-:Y:S01]  /*21e0*/  IADD3.X R9, R95, R9, R91, P0, !PT ;  /* 0x000000095f097210 */ /* 0x000fe200007fe45b */
[----:B------:R-:W-:Y:S08]  /*21f0*/  @P5 BRA `(.L_x_38) ;  /* 0x0000000000045947 */ /* 0x000ff00003800000 */
[----:B------:R0:W5:Y:S02]  /*2200*/  LDG.E.U8 R90, desc[UR36][R8.64] ;  /* 0x00000024085a7981 */ /* 0x000164000c1e1100 */
.L_x_38:
[----:B------:R-:W-:Y:S05]  /*2210*/  BSYNC B1 ;  /* 0x0000000000017941 */ /* 0x000fea0003800000 */
.L_x_37:
[----:B-----5:R-:W-:Y:S01]  /*2220*/  LOP3.LUT R15, R90, 0xffff, RZ, 0xc0, !PT ;  /* 0x0000ffff5a0f7812 */ /* 0x020fe200078ec0ff */
[C---:B------:R-:W-:Y:S01]  /*2230*/  IMAD.SHL.U32 R10, R92.reuse, 0x8, RZ ;  /* 0x000000085c0a7824 */ /* 0x040fe200078e00ff */
[----:B------:R-:W-:Y:S01]  /*2240*/  SHF.L.U64.HI R11, R92, 0x3, R93 ;  /* 0x000000035c0b7819 */ /* 0x000fe2000001025d */
[----:B------:R-:W-:Y:S01]  /*2250*/  BSSY B1, `(.L_x_39) ;  /* 0x000000e000017945 */ /* 0x000fe20003800000 */
[----:B------:R-:W-:Y:S02]  /*2260*/  PRMT R20, R15, 0x8880, RZ ;  /* 0x000088800f147816 */ /* 0x000fe400000000ff */
[----:B------:R-:W-:Y:S01]  /*2270*/  ISETP.LT.OR P2, PT, R3, 0x2, !P1 ;  /* 0x000000020300780c */ /* 0x000fe20004f41670 */
[----:B------:R-:W-:Y:S01]  /*2280*/  IMAD.WIDE.U32 R10, R21, R92, R10 ;  /* 0x0000005c150a7225 */ /* 0x000fe200078e000a */
[----:B------:R-:W-:-:S03]  /*2290*/  ISETP.GE.AND P0, PT, R96, 0x9, PT ;  /* 0x000000096000780c */ /* 0x000fc60003f06270 */
[----:B------:R-:W-:Y:S01]  /*22a0*/  IMAD R15, R20, R89, RZ ;  /* 0x00000059140f7224 */ /* 0x000fe200078e02ff */
[----:B------:R-:W-:Y:S01]  /*22b0*/  IADD3 R10, P3, P4, R14, R94, R10 ;  /* 0x0000005e0e0a7210 */ /* 0x000fe20007c7e00a */
[----:B------:R-:W-:Y:S02]  /*22c0*/  IMAD.IADD R20, R91, 0x1, R11 ;  /* 0x000000015b147824 */ /* 0x000fe400078e020b */
[----:B------:R-:W-:-:S05]  /*22d0*/  @!P5 IMAD R21, R24, R88, R15 ;  /* 0x000000581815d224 */ /* 0x000fca00078e020f */
[----:B------:R1:W-:Y:S01]  /*22e0*/  @!P5 STG.E.U8 desc[UR36][R4.64], R21 ;  /* 0x000000150400d986 */ /* 0x0003e2000c101124 */
[----:B------:R-:W-:Y:S05]  /*22f0*/  @P2 BRA `(.L_x_40) ;  /* 0x00000000000c2947 */ /* 0x000fea0003800000 */
[----:B------:R-:W2:Y:S02]  /*2300*/  LDG.E.U8 R90, desc[UR36][R8.64+0x1] ;  /* 0x00000124085a7981 */ /* 0x000ea4000c1e1100 */
[----:B--2---:R-:W-:-:S05]  /*2310*/  PRMT R14, R90, 0x8880, RZ ;  /* 0x000088805a0e7816 */ /* 0x004fca00000000ff */
[----:B------:R-:W-:-:S07]  /*2320*/  IMAD R15, R14, R89, RZ ;  /* 0x000000590e0f7224 */ /* 0x000fce00078e02ff */
.L_x_40:
[----:B------:R-:W-:Y:S05]  /*2330*/  BSYNC B1 ;  /* 0x0000000000017941 */ /* 0x000fea0003800000 */
.L_x_39:
[----:B------:R-:W-:Y:S01]  /*2340*/  ISETP.LT.OR P5, PT, R3, 0x1, !P0 ;  /* 0x000000010300780c */ /* 0x000fe200047a1670 */
[----:B------:R-:W-:Y:S01]  /*2350*/  @!P2 IMAD R25, R25, R88, R15 ;  /* 0x000000581919a224 */ /* 0x000fe200078e020f */
[----:B------:R-:W-:Y:S01]  /*2360*/  BSSY B1, `(.L_x_41) ;  /* 0x000000a000017945 */ /* 0x000fe20003800000 */
[----:B------:R-:W-:Y:S02]  /*2370*/  IADD3.X R11, R13, R95, R20, P3, P4 ;  /* 0x0000005f0d0b7210 */ /* 0x000fe40001fe8414 */
[C---:B------:R-:W-:Y:S01]  /*2380*/  ISETP.LT.OR P3, PT, R3.reuse, 0x2, !P0 ;  /* 0x000000020300780c */ /* 0x040fe20004761670 */
[----:B------:R2:W-:Y:S01]  /*2390*/  @!P2 STG.E.U8 desc[UR36][R4.64+0x1], R25 ;  /* 0x000001190400a986 */ /* 0x0005e2000c101124 */
[C---:B------:R-:W-:Y:S02]  /*23a0*/  ISETP.LT.OR P4, PT, R3.reuse, 0x9, !P1 ;  /* 0x000000090300780c */ /* 0x040fe40004f81670 */
[----:B------:R-:W-:-:S04]  /*23b0*/  ISETP.LT.OR P2, PT, R3, 0xa, !P1 ;  /* 0x0000000a0300780c */ /* 0x000fc80004f41670 */
[----:B------:R-:W-:Y:S09]  /*23c0*/  @P5 BRA `(.L_x_42) ;  /* 0x00000000000c5947 */ /* 0x000ff20003800000 */
[----:B------:R-:W3:Y:S02]  /*23d0*/  LDG.E.U8 R90, desc[UR36][R10.64] ;  /* 0x000000240a5a7981 */ /* 0x000ee4000c1e1100 */
[----:B---3--:R-:W-:-:S05]  /*23e0*/  PRMT R12, R90, 0x8880, RZ ;  /* 0x000088805a0c7816 */ /* 0x008fca00000000ff */
[----:B------:R-:W-:-:S07]  /*23f0*/  IMAD R15, R12, R89, RZ ;  /* 0x000000590c0f7224 */ /* 0x000fce00078e02ff */
.L_x_42:
[----:B------:R-:W-:Y:S05]  /*2400*/  BSYNC B1 ;  /* 0x0000000000017941 */ /* 0x000fea0003800000 */
.L_x_41:
[----:B------:R-:W-:Y:S01]  /*2410*/  @!P5 IMAD R13, R26, R88, R15 ;  /* 0x000000581a0dd224 */ /* 0x000fe200078e020f */
[----:B------:R-:W-:Y:S04]  /*2420*/  BSSY B1, `(.L_x_43) ;  /* 0x0000006000017945 */ /* 0x000fe80003800000 */
[----:B------:R3:W-:Y:S01]  /*2430*/  @!P5 STG.E.U8 desc[UR36][R6.64], R13 ;  /* 0x0000000d0600d986 */ /* 0x0007e2000c101124 */
[----:B------:R-:W-:Y:S05]  /*2440*/  @P3 BRA `(.L_x_44) ;  /* 0x00000000000c3947 */ /* 0x000fea0003800000 */
[----:B------:R-:W4:Y:S02]  /*2450*/  LDG.E.U8 R90, desc[UR36][R10.64+0x1] ;  /* 0x000001240a5a7981 */ /* 0x000f24000c1e1100 */
[----:B----4-:R-:W-:-:S05]  /*2460*/  PRMT R12, R90, 0x8880, RZ ;  /* 0x000088805a0c7816 */ /* 0x010fca00000000ff */
[----:B------:R-:W-:-:S07]  /*2470*/  IMAD R15, R12, R89, RZ ;  /* 0x000000590c0f7224 */ /* 0x000fce00078e02ff */
.L_x_44:
[----:B------:R-:W-:Y:S05]  /*2480*/  BSYNC B1 ;  /* 0x0000000000017941 */ /* 0x000fea0003800000 */
.L_x_43:
[----:B------:R-:W-:Y:S01]  /*2490*/  @!P3 IMAD R27, R27, R88, R15 ;  /* 0x000000581b1bb224 */ /* 0x000fe200078e020f */
[----:B------:R-:W-:Y:S04]  /*24a0*/  BSSY B1, `(.L_x_45) ;  /* 0x0000006000017945 */ /* 0x000fe80003800000 */
[----:B------:R4:W-:Y:S01]  /*24b0*/  @!P3 STG.E.U8 desc[UR36][R6.64+0x1], R27 ;  /* 0x0000011b0600b986 */ /* 0x0009e2000c101124 */
[----:B------:R-:W-:Y:S05]  /*24c0*/  @P4 BRA `(.L_x_46) ;  /* 0x00000000000c4947 */ /* 0x000fea0003800000 */
[----:B------:R-:W5:Y:S02]  /*24d0*/  LDG.E.U8 R90, desc[UR36][R8.64+0x8] ;  /* 0x00000824085a7981 */ /* 0x000f64000c1e1100 */
[----:B-----5:R-:W-:-:S05]  /*24e0*/  PRMT R12, R90, 0x8880, RZ ;  /* 0x000088805a0c7816 */ /* 0x020fca00000000ff */
[----:B------:R-:W-:-:S07]  /*24f0*/  IMAD R15, R12, R89, RZ ;  /* 0x000000590c0f7224 */ /* 0x000fce00078e02ff */
.L_x_46:
[----:B------:R-:W-:Y:S05]  /*2500*/  BSYNC B1 ;  /* 0x0000000000017941 */ /* 0x000fea0003800000 */
.L_x_45:
[----:B---3--:R-:W-:Y:S01]  /*2510*/  @!P4 IMAD R13, R28, R88, R15 ;  /* 0x000000581c0dc224 */ /* 0x008fe200078e020f */
[----:B------:R-:W-:Y:S04]  /*2520*/  BSSY B1, `(.L_x_47) ;  /* 0x0000006000017945 */ /* 0x000fe80003800000 */
[----:B------:R3:W-:Y:S01]  /*2530*/  @!P4 STG.E.U8 desc[UR36][R4.64+0x8], R13 ;  /* 0x0000080d0400c986 */ /* 0x0007e2000c101124 */
[----:B------:R-:W-:Y:S05]  /*2540*/  @P2 BRA `(.L_x_48) ;  /* 0x00000000000c2947 */ /* 0x000fea0003800000 */
[----:B------:R-:W5:Y:S02]  /*2550*/  LDG.E.U8 R90, desc[UR36][R8.64+0x9] ;  /* 0x00000924085a7981 */ /* 0x000f64000c1e1100 */
[----:B-----5:R-:W-:-:S05]  /*2560*/  PRMT R12, R90, 0x8880, RZ ;  /* 0x000088805a0c7816 */ /* 0x020fca00000000ff */
[----:B------:R-:W-:-:S07]  /*2570*/  IMAD R15, R12, R89, RZ ;  /* 0x000000590c0f7224 */ /* 0x000fce00078e02ff */
.L_x_48:
[----:B------:R-:W-:Y:S05]  /*2580*/  BSYNC B1 ;  /* 0x0000000000017941 */ /* 0x000fea0003800000 */
.L_x_47:
[----:B------:R-:W-:Y:S01]  /*2590*/  ISETP.LT.OR P4, PT, R3, 0x9, !P0 ;  /* 0x000000090300780c */ /* 0x000fe20004781670 */
[----:B------:R-:W-:Y:S01]  /*25a0*/  @!P2 IMAD R29, R29, R88, R15 ;  /* 0x000000581d1da224 */ /* 0x000fe200078e020f */
[----:B------:R-:W-:Y:S01]  /*25b0*/  BSSY B1, `(.L_x_49) ;  /* 0x0000009000017945 */ /* 0x000fe20003800000 */
[C---:B------:R-:W-:Y:S02]  /*25c0*/  ISETP.LT.OR P3, PT, R3.reuse, 0xa, !P0 ;  /* 0x0000000a0300780c */ /* 0x040fe40004761670 */
[C---:B------:R-:W-:Y:S01]  /*25d0*/  ISETP.LT.OR P5, PT, R3.reuse, 0x11, !P1 ;  /* 0x000000110300780c */ /* 0x040fe20004fa1670 */
[----:B------:R0:W-:Y:S01]  /*25e0*/  @!P2 STG.E.U8 desc[UR36][R4.64+0x9], R29 ;  /* 0x0000091d0400a986 */ /* 0x0001e2000c101124 */
[----:B------:R-:W-:-:S06]  /*25f0*/  ISETP.LT.OR P2, PT, R3, 0x12, !P1 ;  /* 0x000000120300780c */ /* 0x000fcc0004f41670 */
[----:B------:R-:W-:Y:S07]  /*2600*/  @P4 BRA `(.L_x_50) ;  /* 0x00000000000c4947 */ /* 0x000fee0003800000 */
[----:B------:R-:W5:Y:S02]  /*2610*/  LDG.E.U8 R90, desc[UR36][R10.64+0x8] ;  /* 0x000008240a5a7981 */ /* 0x000f64000c1e1100 */
[----:B-----5:R-:W-:-:S05]  /*2620*/  PRMT R12, R90, 0x8880, RZ ;  /* 0x000088805a0c7816 */ /* 0x020fca00000000ff */
[----:B------:R-:W-:-:S07]  /*2630*/  IMAD R15, R12, R89, RZ ;  /* 0x000000590c0f7224 */ /* 0x000fce00078e02ff */
.L_x_50:
[----:B------:R-:W-:Y:S05]  /*2640*/  BSYNC B1 ;  /* 0x0000000000017941 */ /* 0x000fea0003800000 */
.L_x_49:
[----:B---3--:R-:W-:Y:S01]  /*2650*/  @!P4 IMAD R13, R30, R88, R15 ;  /* 0x000000581e0dc224 */ /* 0x008fe200078e020f */
[----:B------:R-:W-:Y:S04]  /*2660*/  BSSY B1, `(.L_x_51) ;  /* 0x0000006000017945 */ /* 0x000fe80003800000 */
[----:B------:R3:W-:Y:S01]  /*2670*/  @!P4 STG.E.U8 desc[UR36][R6.64+0x8], R13 ;  /* 0x0000080d0600c986 */ /* 0x0007e2000c101124 */
[----:B------:R-:W-:Y:S05]  /*2680*/  @P3 BRA `(.L_x_52) ;  /* 0x00000000000c3947 */ /* 0x000fea0003800000 */
[----:B------:R-:W5:Y:S02]  /*2690*/  LDG.E.U8 R90, desc[UR36][R10.64+0x9] ;  /* 0x000009240a5a7981 */ /* 0x000f64000c1e1100 */
[----:B-----5:R-:W-:-:S05]  /*26a0*/  PRMT R12, R90, 0x8880, RZ ;  /* 0x000088805a0c7816 */ /* 0x020fca00000000ff */
[----:B------:R-:W-:-:S07]  /*26b0*/  IMAD R15, R12, R89, RZ ;  /* 0x000000590c0f7224 */ /* 0x000fce00078e02ff */
.L_x_52:
[----:B------:R-:W-:Y:S05]  /*26c0*/  BSYNC B1 ;  /* 0x0000000000017941 */ /* 0x000fea0003800000 */
.L_x_51:
[----:B------:R-:W-:Y:S01]  /*26d0*/  @!P3 IMAD R31, R31, R88, R15 ;  /* 0x000000581f1fb224 */ /* 0x000fe200078e020f */
[----:B------:R-:W-:Y:S04]  /*26e0*/  BSSY B1, `(.L_x_53) ;  /* 0x0000006000017945 */ /* 0x000fe80003800000 */
[----:B------:R0:W-:Y:S01]  /*26f0*/  @!P3 STG.E.U8 desc[UR36][R6.64+0x9], R31 ;  /* 0x0000091f0600b986 */ /* 0x0001e2000c101124 */
[----:B------:R-:W-:Y:S05]  /*2700*/  @P5 BRA `(.L_x_54) ;  /* 0x00000000000c5947 */ /* 0x000fea0003800000 */
[----:B------:R-:W5:Y:S02]  /*2710*/  LDG.E.U8 R90, desc[UR36][R8.64+0x10] ;  /* 0x00001024085a7981 */ /* 0x000f64000c1e1100 */
[----:B-----5:R-:W-:-:S05]  /*2720*/  PRMT R12, R90, 0x8880, RZ ;  /* 0x000088805a0c7816 */ /* 0x020fca00000000ff */
[----:B------:R-:W-:-:S07]  /*2730*/  IMAD R15, R12, R89, RZ ;  /* 0x000000590c0f7224 */ /* 0x000fce00078e02ff */
.L_x_54:
[----:B------:R-:W-:Y:S05]  /*2740*/  BSYNC B1 ;  /* 0x0000000000017941 */ /* 0x000fea0003800000 */
.L_x_53:
[----:B---3--:R-:W-:Y:S01]  /*2750*/  @!P5 IMAD R13, R32, R88, R15 ;  /* 0x00000058200dd224 */ /* 0x008fe200078e020f */
[----:B------:R-:W-:Y:S04]  /*2760*/  BSSY B1, `(.L_x_55) ;  /* 0x0000006000017945 */ /* 0x000fe80003800000 */
[----:B------:R3:W-:Y:S01]  /*2770*/  @!P5 STG.E.U8 desc[UR36][R4.64+0x10], R13 ;  /* 0x0000100d0400d986 */ /* 0x0007e2000c101124 */
[----:B------:R-:W-:Y:S05]  /*2780*/  @P2 BRA `(.L_x_56) ;  /* 0x00000000000c2947 */ /* 0x000fea0003800000 */
[----:B------:R-:W5:Y:S02]  /*2790*/  LDG.E.U8 R90, desc[UR36][R8.64+0x11] ;  /* 0x00001124085a7981 */ /* 0x000f64000c1e1100 */
[----:B-----5:R-:W-:-:S05]  /*27a0*/  PRMT R12, R90, 0x8880, RZ ;  /* 0x000088805a0c7816 */ /* 0x020fca00000000ff */
[----:B------:R-:W-:-:S07]  /*27b0*/  IMAD R15, R12, R89, RZ ;  /* 0x000000590c0f7224 */ /* 0x000fce00078e02ff */
.L_x_56:
[----:B------:R-:W-:Y:S05]  /*27c0*/  BSYNC B1 ;  /* 0x0000000000017941 */ /* 0x000fea0003800000 */
.L_x_55:
        /* <DEDUP_REMOVED lines=11> */
.L_x_58:
[----:B------:R-:W-:Y:S05]  /*2880*/  BSYNC B1 ;  /* 0x0000000000017941 */ /* 0x000fea0003800000 */
.L_x_57:
[----:B---3--:R-:W-:Y:S01]  /*2890*/  @!P4 IMAD R13, R34, R88, R15 ;  /* 0x00000058220dc224 */ /* 0x008fe200078e020f */
[----:B------:R-:W-:Y:S04]  /*28a0*/  BSSY B1, `(.L_x_59) ;  /* 0x0000006000017945 */ /* 0x000fe80003800000 */
[----:B------:R3:W-:Y:S01]  /*28b0*/  @!P4 STG.E.U8 desc[UR36][R6.64+0x10], R13 ;  /* 0x0000100d0600c986 */ /* 0x0007e2000c101124 */
[----:B------:R-:W-:Y:S05]  /*28c0*/  @P3 BRA `(.L_x_60) ;  /* 0x00000000000c3947 */ /* 0x000fea0003800000 */
[----:B------:R-:W5:Y:S02]  /*28d0*/  LDG.E.U8 R90, desc[UR36][R10.64+0x11] ;  /* 0x000011240a5a7981 */ /* 0x000f64000c1e1100 */
[----:B-----5:R-:W-:-:S05]  /*28e0*/  PRMT R12, R90, 0x8880, RZ ;  /* 0x000088805a0c7816 */ /* 0x020fca00000000ff */
[----:B------:R-:W-:-:S07]  /*28f0*/  IMAD R15, R12, R89, RZ ;  /* 0x000000590c0f7224 */ /* 0x000fce00078e02ff */
.L_x_60:
[----:B------:R-:W-:Y:S05]  /*2900*/  BSYNC B1 ;  /* 0x0000000000017941 */ /* 0x000fea0003800000 */
.L_x_59:
[----:B------:R-:W-:Y:S01]  /*2910*/  @!P3 IMAD R35, R35, R88, R15 ;  /* 0x000000582323b224 */ /* 0x000fe200078e020f */
[----:B------:R-:W-:Y:S04]  /*2920*/  BSSY B1, `(.L_x_61) ;  /* 0x0000006000017945 */ /* 0x000fe80003800000 */
[----:B------:R0:W-:Y:S01]  /*2930*/  @!P3 STG.E.U8 desc[UR36][R6.64+0x11], R35 ;  /* 0x000011230600b986 */ /* 0x0001e2000c101124 */
[----:B------:R-:W-:Y:S05]  /*2940*/  @P5 BRA `(.L_x_62) ;  /* 0x00000000000c5947 */ /* 0x000fea0003800000 */
[----:B------:R-:W5:Y:S02]  /*2950*/  LDG.E.U8 R90, desc[UR36][R8.64+0x18] ;  /* 0x00001824085a7981 */ /* 0x000f64000c1e1100 */
[----:B-----5:R-:W-:-:S05]  /*2960*/  PRMT R12, R90, 0x8880, RZ ;  /* 0x000088805a0c7816 */ /* 0x020fca00000000ff */
[----:B------:R-:W-:-:S07]  /*2970*/  IMAD R15, R12, R89, RZ ;  /* 0x000000590c0f7224 */ /* 0x000fce00078e02ff */
.L_x_62:
[----:B------:R-:W-:Y:S05]  /*2980*/  BSYNC B1 ;  /* 0x0000000000017941 */ /* 0x000fea0003800000 */
.L_x_61:
[----:B---3--:R-:W-:Y:S01]  /*2990*/  @!P5 IMAD R13, R36, R88, R15 ;  /* 0x00000058240dd224 */ /* 0x008fe200078e020f */
[----:B------:R-:W-:Y:S04]  /*29a0*/  BSSY B1, `(.L_x_63) ;  /* 0x0000006000017945 */ /* 0x000fe80003800000 */
[----:B------:R3:W-:Y:S01]  /*29b0*/  @!P5 STG.E.U8 desc[UR36][R4.64+0x18], R13 ;  /* 0x0000180d0400d986 */ /* 0x0007e2000c101124 */
[----:B------:R-:W-:Y:S05]  /*29c0*/  @P2 BRA `(.L_x_64) ;  /* 0x00000000000c2947 */ /* 0x000fea0003800000 */
[----:B------:R-:W5:Y:S02]  /*29d0*/  LDG.E.U8 R90, desc[UR36][R8.64+0x19] ;  /* 0x00001924085a7981 */ /* 0x000f64000c1e1100 */
[----:B-----5:R-:W-:-:S05]  /*29e0*/  PRMT R12, R90, 0x8880, RZ ;  /* 0x000088805a0c7816 */ /* 0x020fca00000000ff */
[----:B------:R-:W-:-:S07]  /*29f0*/  IMAD R15, R12, R89, RZ ;  /* 0x000000590c0f7224 */ /* 0x000fce00078e02ff */
.L_x_64:
[----:B------:R-:W-:Y:S05]  /*2a00*/  BSYNC B1 ;  /* 0x0000000000017941 */ /* 0x000fea0003800000 */
.L_x_63:
        /* <DEDUP_REMOVED lines=11> */
.L_x_66:
[----:B------:R-:W-:Y:S05]  /*2ac0*/  BSYNC B1 ;  /* 0x0000000000017941 */ /* 0x000fea0003800000 */
.L_x_65:
[----:B---3--:R-:W-:Y:S01]  /*2ad0*/  @!P4 IMAD R13, R38, R88, R15 ;  /* 0x00000058260dc224 */ /* 0x008fe200078e020f */
[----:B------:R-:W-:Y:S04]  /*2ae0*/  BSSY B1, `(.L_x_67) ;  /* 0x0000006000017945 */ /* 0x000fe80003800000 */
[----:B------:R3:W-:Y:S01]  /*2af0*/  @!P4 STG.E.U8 desc[UR36][R6.64+0x18], R13 ;  /* 0x0000180d0600c986 */ /* 0x0007e2000c101124 */
[----:B------:R-:W-:Y:S05]  /*2b00*/  @P3 BRA `(.L_x_68) ;  /* 0x00000000000c3947 */ /* 0x000fea0003800000 */
[----:B------:R-:W5:Y:S02]  /*2b10*/  LDG.E.U8 R90, desc[UR36][R10.64+0x19] ;  /* 0x000019240a5a7981 */ /* 0x000f64000c1e1100 */
[----:B-----5:R-:W-:-:S05]  /*2b20*/  PRMT R12, R90, 0x8880, RZ ;  /* 0x000088805a0c7816 */ /* 0x020fca00000000ff */
[----:B------:R-:W-:-:S07]  /*2b30*/  IMAD R15, R12, R89, RZ ;  /* 0x000000590c0f7224 */ /* 0x000fce00078e02ff */
.L_x_68:
[----:B------:R-:W-:Y:S05]  /*2b40*/  BSYNC B1 ;  /* 0x0000000000017941 */ /* 0x000fea0003800000 */
.L_x_67:
[----:B------:R-:W-:Y:S01]  /*2b50*/  @!P3 IMAD R39, R39, R88, R15 ;  /* 0x000000582727b224 */ /* 0x000fe200078e020f */
[----:B------:R-:W-:Y:S04]  /*2b60*/  BSSY B1, `(.L_x_69) ;  /* 0x0000006000017945 */ /* 0x000fe80003800000 */
[----:B------:R0:W-:Y:S01]  /*2b70*/  @!P3 STG.E.U8 desc[UR36][R6.64+0x19], R39 ;  /* 0x000019270600b986 */ /* 0x0001e2000c101124 */
[----:B------:R-:W-:Y:S05]  /*2b80*/  @P5 BRA `(.L_x_70) ;  /* 0x00000000000c5947 */ /* 0x000fea0003800000 */
[----:B------:R-:W5:Y:S02]  /*2b90*/  LDG.E.U8 R90, desc[UR36][R8.64+0x20] ;  /* 0x00002024085a7981 */ /* 0x000f64000c1e1100 */
[----:B-----5:R-:W-:-:S05]  /*2ba0*/  PRMT R12, R90, 0x8880, RZ ;  /* 0x000088805a0c7816 */ /* 0x020fca00000000ff */
[----:B------:R-:W-:-:S07]  /*2bb0*/  IMAD R15, R12, R89, RZ ;  /* 0x000000590c0f7224 */ /* 0x000fce00078e02ff */
.L_x_70:
[----:B------:R-:W-:Y:S05]  /*2bc0*/  BSYNC B1 ;  /* 0x0000000000017941 */ /* 0x000fea0003800000 */
.L_x_69:
[----:B---3--:R-:W-:Y:S01]  /*2bd0*/  @!P5 IMAD R13, R40, R88, R15 ;  /* 0x00000058280dd224 */ /* 0x008fe200078e020f */
[----:B------:R-:W-:Y:S04]  /*2be0*/  BSSY B1, `(.L_x_71) ;  /* 0x0000006000017945 */ /* 0x000fe80003800000 */
[----:B------:R3:W-:Y:S01]  /*2bf0*/  @!P5 STG.E.U8 desc[UR36][R4.64+0x20], R13 ;  /* 0x0000200d0400d986 */ /* 0x0007e2000c101124 */
[----:B------:R-:W-:Y:S05]  /*2c00*/  @P2 BRA `(.L_x_72) ;  /* 0x00000000000c2947 */ /* 0x000fea0003800000 */
[----:B------:R-:W5:Y:S02]  /*2c10*/  LDG.E.U8 R90, desc[UR36][R8.64+0x21] ;  /* 0x00002124085a7981 */ /* 0x000f64000c1e1100 */
[----:B-----5:R-:W-:-:S05]  /*2c20*/  PRMT R12, R90, 0x8880, RZ ;  /* 0x000088805a0c7816 */ /* 0x020fca00000000ff */
[----:B------:R-:W-:-:S07]  /*2c30*/  IMAD R15, R12, R89, RZ ;  /* 0x000000590c0f7224 */ /* 0x000fce00078e02ff */
.L_x_72:
[----:B------:R-:W-:Y:S05]  /*2c40*/  BSYNC B1 ;  /* 0x0000000000017941 */ /* 0x000fea0003800000 */
.L_x_71:
        /* <DEDUP_REMOVED lines=11> */
.L_x_74:
[----:B------:R-:W-:Y:S05]  /*2d00*/  BSYNC B1 ;  /* 0x0000000000017941 */ /* 0x000fea0003800000 */
.L_x_73:
[----:B---3--:R-:W-:Y:S01]  /*2d10*/  @!P4 IMAD R13, R42, R88, R15 ;  /* 0x000000582a0dc224 */ /* 0x008fe200078e020f */
[----:B------:R-:W-:Y:S04]  /*2d20*/  BSSY B1, `(.L_x_75) ;  /* 0x0000006000017945 */ /* 0x000fe80003800000 */
[----:B------:R3:W-:Y:S01]  /*2d30*/  @!P4 STG.E.U8 desc[UR36][R6.64+0x20], R13 ;  /* 0x0000200d0600c986 */ /* 0x0007e2000c101124 */
[----:B------:R-:W-:Y:S05]  /*2d40*/  @P3 BRA `(.L_x_76) ;  /* 0x00000000000c3947 */ /* 0x000fea0003800000 */
[----:B------:R-:W5:Y:S02]  /*2d50*/  LDG.E.U8 R90, desc[UR36][R10.64+0x21] ;  /* 0x000021240a5a7981 */ /* 0x000f64000c1e1100 */
[----:B-----5:R-:W-:-:S05]  /*2d60*/  PRMT R12, R90, 0x8880, RZ ;  /* 0x000088805a0c7816 */ /* 0x020fca00000000ff */
[----:B------:R-:W-:-:S07]  /*2d70*/  IMAD R15, R12, R89, RZ ;  /* 0x000000590c0f7224 */ /* 0x000fce00078e02ff */
.L_x_76:
[----:B------:R-:W-:Y:S05]  /*2d80*/  BSYNC B1 ;  /* 0x0000000000017941 */ /* 0x000fea0003800000 */
.L_x_75:
[----:B------:R-:W-:Y:S01]  /*2d90*/  @!P3 IMAD R43, R43, R88, R15 ;  /* 0x000000582b2bb224 */ /* 0x000fe200078e020f */
[----:B------:R-:W-:Y:S04]  /*2da0*/  BSSY B1, `(.L_x_77) ;  /* 0x0000006000017945 */ /* 0x000fe80003800000 */
[----:B------:R0:W-:Y:S01]  /*2db0*/  @!P3 STG.E.U8 desc[UR36][R6.64+0x21], R43 ;  /* 0x0000212b0600b986 */ /* 0x0001e2000c101124 */
[----:B------:R-:W-:Y:S05]  /*2dc0*/  @P5 BRA `(.L_x_78) ;  /* 0x00000000000c5947 */ /* 0x000fea0003800000 */
[----:B------:R-:W5:Y:S02]  /*2dd0*/  LDG.E.U8 R90, desc[UR36][R8.64+0x28] ;  /* 0x00002824085a7981 */ /* 0x000f64000c1e1100 */
[----:B-----5:R-:W-:-:S05]  /*2de0*/  PRMT R12, R90, 0x8880, RZ ;  /* 0x000088805a0c7816 */ /* 0x020fca00000000ff */
[----:B------:R-:W-:-:S07]  /*2df0*/  IMAD R15, R12, R89, RZ ;  /* 0x000000590c0f7224 */ /* 0x000fce00078e02ff */
.L_x_78:
[----:B------:R-:W-:Y:S05]  /*2e00*/  BSYNC B1 ;  /* 0x0000000000017941 */ /* 0x000fea0003800000 */
.L_x_77:
[----:B---3--:R-:W-:Y:S01]  /*2e10*/  @!P5 IMAD R13, R44, R88, R15 ;  /* 0x000000582c0dd224 */ /* 0x008fe200078e020f */
[----:B------:R-:W-:Y:S04]  /*2e20*/  BSSY B1, `(.L_x_79) ;  /* 0x0000006000017945 */ /* 0x000fe80003800000 */
[----:B------:R3:W-:Y:S01]  /*2e30*/  @!P5 STG.E.U8 desc[UR36][R4.64+0x28], R13 ;  /* 0x0000280d0400d986 */ /* 0x0007e2000c101124 */
[----:B------:R-:W-:Y:S05]  /*2e40*/  @P2 BRA `(.L_x_80) ;  /* 0x00000000000c2947 */ /* 0x000fea0003800000 */
[----:B------:R-:W5:Y:S02]  /*2e50*/  LDG.E.U8 R90, desc[UR36][R8.64+0x29] ;  /* 0x00002924085a7981 */ /* 0x000f64000c1e1100 */
[----:B-----5:R-:W-:-:S05]  /*2e60*/  PRMT R12, R90, 0x8880, RZ ;  /* 0x000088805a0c7816 */ /* 0x020fca00000000ff */
[----:B------:R-:W-:-:S07]  /*2e70*/  IMAD R15, R12, R89, RZ ;  /* 0x000000590c0f7224 */ /* 0x000fce00078e02ff */
.L_x_80:
[----:B------:R-:W-:Y:S05]  /*2e80*/  BSYNC B1 ;  /* 0x0000000000017941 */ /* 0x000fea0003800000 */
.L_x_79:
        /* <DEDUP_REMOVED lines=11> */
.L_x_82:
[----:B------:R-:W-:Y:S05]  /*2f40*/  BSYNC B1 ;  /* 0x0000000000017941 */ /* 0x000fea0003800000 */
.L_x_81:
[----:B---3--:R-:W-:Y:S01]  /*2f50*/  @!P4 IMAD R13, R46, R88, R15 ;  /* 0x000000582e0dc224 */ /* 0x008fe200078e020f */
[----:B------:R-:W-:Y:S04]  /*2f60*/  BSSY B1, `(.L_x_83) ;  /* 0x0000006000017945 */ /* 0x000fe80003800000 */
[----:B------:R3:W-:Y:S01]  /*2f70*/  @!P4 STG.E.U8 desc[UR36][R6.64+0x28], R13 ;  /* 0x0000280d0600c986 */ /* 0x0007e2000c101124 */
[----:B------:R-:W-:Y:S05]  /*2f80*/  @P3 BRA `(.L_x_84) ;  /* 0x00000000000c3947 */ /* 0x000fea0003800000 */
[----:B------:R-:W5:Y:S02]  /*2f90*/  LDG.E.U8 R90, desc[UR36][R10.64+0x29] ;  /* 0x000029240a5a7981 */ /* 0x000f64000c1e1100 */
[----:B-----5:R-:W-:-:S05]  /*2fa0*/  PRMT R12, R90, 0x8880, RZ ;  /* 0x000088805a0c7816 */ /* 0x020fca00000000ff */
[----:B------:R-:W-:-:S07]  /*2fb0*/  IMAD R15, R12, R89, RZ ;  /* 0x000000590c0f7224 */ /* 0x000fce00078e02ff */
.L_x_84:
[----:B------:R-:W-:Y:S05]  /*2fc0*/  BSYNC B1 ;  /* 0x0000000000017941 */ /* 0x000fea0003800000 */
.L_x_83:
[----:B------:R-:W-:Y:S01]  /*2fd0*/  @!P3 IMAD R47, R47, R88, R15 ;  /* 0x000000582f2fb224 */ /* 0x000fe200078e020f */
[----:B------:R-:W-:Y:S04]  /*2fe0*/  BSSY B1, `(.L_x_85) ;  /* 0x0000006000017945 */ /* 0x000fe80003800000 */
[----:B------:R0:W-:Y:S01]  /*2ff0*/  @!P3 STG.E.U8 desc[UR36][R6.64+0x29], R47 ;  /* 0x0000292f0600b986 */ /* 0x0001e2000c101124 */
[----:B------:R-:W-:Y:S05]  /*3000*/  @P5 BRA `(.L_x_86) ;  /* 0x00000000000c5947 */ /* 0x000fea0003800000 */
[----:B------:R-:W5:Y:S02]  /*3010*/  LDG.E.U8 R90, desc[UR36][R8.64+0x30] ;  /* 0x00003024085a7981 */ /* 0x000f64000c1e1100 */
[----:B-----5:R-:W-:-:S05]  /*3020*/  PRMT R12, R90, 0x8880, RZ ;  /* 0x000088805a0c7816 */ /* 0x020fca00000000ff */
[----:B------:R-:W-:-:S07]  /*3030*/  IMAD R15, R12, R89, RZ ;  /* 0x000000590c0f7224 */ /* 0x000fce00078e02ff */
.L_x_86:
[----:B------:R-:W-:Y:S05]  /*3040*/  BSYNC B1 ;  /* 0x0000000000017941 */ /* 0x000fea0003800000 */
.L_x_85:
[----:B---3--:R-:W-:Y:S01]  /*3050*/  @!P5 IMAD R13, R48, R88, R15 ;  /* 0x00000058300dd224 */ /* 0x008fe200078e020f */
[----:B------:R-:W-:Y:S04]  /*3060*/  BSSY B1, `(.L_x_87) ;  /* 0x0000006000017945 */ /* 0x000fe80003800000 */
[----:B------:R3:W-:Y:S01]  /*3070*/  @!P5 STG.E.U8 desc[UR36][R4.64+0x30], R13 ;  /* 0x0000300d0400d986 */ /* 0x0007e2000c101124 */
[----:B------:R-:W-:Y:S05]  /*3080*/  @P2 BRA `(.L_x_88) ;  /* 0x00000000000c2947 */ /* 0x000fea0003800000 */
[----:B------:R-:W5:Y:S02]  /*3090*/  LDG.E.U8 R90, desc[UR36][R8.64+0x31] ;  /* 0x00003124085a7981 */ /* 0x000f64000c1e1100 */
[----:B-----5:R-:W-:-:S05]  /*30a0*/  PRMT R12, R90, 0x8880, RZ ;  /* 0x000088805a0c7816 */ /* 0x020fca00000000ff */
[----:B------:R-:W-:-:S07]  /*30b0*/  IMAD R15, R12, R89, RZ ;  /* 0x000000590c0f7224 */ /* 0x000fce00078e02ff */
.L_x_88:
[----:B------:R-:W-:Y:S05]  /*30c0*/  BSYNC B1 ;  /* 0x0000000000017941 */ /* 0x000fea0003800000 */
.L_x_87:
        /* <DEDUP_REMOVED lines=11> */
.L_x_90:
[----:B------:R-:W-:Y:S05]  /*3180*/  BSYNC B1 ;  /* 0x0000000000017941 */ /* 0x000fea0003800000 */
.L_x_89:
[----:B---3--:R-:W-:Y:S01]  /*3190*/  @!P4 IMAD R13, R50, R88, R15 ;  /* 0x00000058320dc224 */ /* 0x008fe200078e020f */
[----:B------:R-:W-:Y:S04]  /*31a0*/  BSSY B1, `(.L_x_91) ;  /* 0x0000006000017945 */ /* 0x000fe80003800000 */
[----:B------:R3:W-:Y:S01]  /*31b0*/  @!P4 STG.E.U8 desc[UR36][R6.64+0x30], R13 ;  /* 0x0000300d0600c986 */ /* 0x0007e2000c101124 */
[----:B------:R-:W-:Y:S05]  /*31c0*/  @P3 BRA `(.L_x_92) ;  /* 0x00000000000c3947 */ /* 0x000fea0003800000 */
[----:B------:R-:W5:Y:S02]  /*31d0*/  LDG.E.U8 R90, desc[UR36][R10.64+0x31] ;  /* 0x000031240a5a7981 */ /* 0x000f64000c1e1100 */
[----:B-----5:R-:W-:-:S05]  /*31e0*/  PRMT R12, R90, 0x8880, RZ ;  /* 0x000088805a0c7816 */ /* 0x020fca00000000ff */
[----:B------:R-:W-:-:S07]  /*31f0*/  IMAD R15, R12, R89, RZ ;  /* 0x000000590c0f7224 */ /* 0x000fce00078e02ff */
.L_x_92:
[----:B------:R-:W-:Y:S05]  /*3200*/  BSYNC B1 ;  /* 0x0000000000017941 */ /* 0x000fea0003800000 */
.L_x_91:
[----:B------:R-:W-:Y:S01]  /*3210*/  @!P3 IMAD R51, R51, R88, R15 ;  /* 0x000000583333b224 */ /* 0x000fe200078e020f */
[----:B------:R-:W-:Y:S04]  /*3220*/  BSSY B1, `(.L_x_93) ;  /* 0x0000006000017945 */ /* 0x000fe80003800000 */
[----:B------:R0:W-:Y:S01]  /*3230*/  @!P3 STG.E.U8 desc[UR36][R6.64+0x31], R51 ;  /* 0x000031330600b986 */ /* 0x0001e2000c101124 */
[----:B------:R-:W-:Y:S05]  /*3240*/  @P5 BRA `(.L_x_94) ;  /* 0x00000000000c5947 */ /* 0x000fea0003800000 */
[----:B------:R-:W5:Y:S02]  /*3250*/  LDG.E.U8 R90, desc[UR36][R8.64+0x38] ;  /* 0x00003824085a7981 */ /* 0x000f64000c1e1100 */
[----:B-----5:R-:W-:-:S05]  /*3260*/  PRMT R12, R90, 0x8880, RZ ;  /* 0x000088805a0c7816 */ /* 0x020fca00000000ff */
[----:B------:R-:W-:-:S07]  /*3270*/  IMAD R15, R12, R89, RZ ;  /* 0x000000590c0f7224 */ /* 0x000fce00078e02ff */
.L_x_94:
[----:B------:R-:W-:Y:S05]  /*3280*/  BSYNC B1 ;  /* 0x0000000000017941 */ /* 0x000fea0003800000 */
.L_x_93:
[----:B---3--:R-:W-:Y:S01]  /*3290*/  @!P5 IMAD R13, R52, R88, R15 ;  /* 0x00000058340dd224 */ /* 0x008fe200078e020f */
[----:B------:R-:W-:Y:S04]  /*32a0*/  BSSY B1, `(.L_x_95) ;  /* 0x0000006000017945 */ /* 0x000fe80003800000 */
[----:B------:R3:W-:Y:S01]  /*32b0*/  @!P5 STG.E.U8 desc[UR36][R4.64+0x38], R13 ;  /* 0x0000380d0400d986 */ /* 0x0007e2000c101124 */
[----:B------:R-:W-:Y:S05]  /*32c0*/  @P2 BRA `(.L_x_96) ;  /* 0x00000000000c2947 */ /* 0x000fea0003800000 */
[----:B------:R-:W5:Y:S02]  /*32d0*/  LDG.E.U8 R90, desc[UR36][R8.64+0x39] ;  /* 0x00003924085a7981 */ /* 0x000f64000c1e1100 */
[----:B-----5:R-:W-:-:S05]  /*32e0*/  PRMT R12, R90, 0x8880, RZ ;  /* 0x000088805a0c7816 */ /* 0x020fca00000000ff */
[----:B------:R-:W-:-:S07]  /*32f0*/  IMAD R15, R12, R89, RZ ;  /* 0x000000590c0f7224 */ /* 0x000fce00078e02ff */
.L_x_96:
[----:B------:R-:W-:Y:S05]  /*3300*/  BSYNC B1 ;  /* 0x0000000000017941 */ /* 0x000fea0003800000 */
.L_x_95:
        /* <DEDUP_REMOVED lines=11> */
.L_x_98:
[----:B------:R-:W-:Y:S05]  /*33c0*/  BSYNC B1 ;  /* 0x0000000000017941 */ /* 0x000fea0003800000 */
.L_x_97:
[----:B---3--:R-:W-:Y:S01]  /*33d0*/  @!P4 IMAD R13, R54, R88, R15 ;  /* 0x00000058360dc224 */ /* 0x008fe200078e020f */
[----:B------:R-:W-:Y:S04]  /*33e0*/  BSSY B1, `(.L_x_99) ;  /* 0x0000006000017945 */ /* 0x000fe80003800000 */
[----:B------:R3:W-:Y:S01]  /*33f0*/  @!P4 STG.E.U8 desc[UR36][R6.64+0x38], R13 ;  /* 0x0000380d0600c986 */ /* 0x0007e2000c101124 */
[----:B------:R-:W-:Y:S05]  /*3400*/  @P3 BRA `(.L_x_100) ;  /* 0x00000000000c3947 */ /* 0x000fea0003800000 */
[----:B------:R-:W5:Y:S02]  /*3410*/  LDG.E.U8 R90, desc[UR36][R10.64+0x39] ;  /* 0x000039240a5a7981 */ /* 0x000f64000c1e1100 */
[----:B-----5:R-:W-:-:S05]  /*3420*/  PRMT R12, R90, 0x8880, RZ ;  /* 0x000088805a0c7816 */ /* 0x020fca00000000ff */
[----:B------:R-:W-:-:S07]  /*3430*/  IMAD R15, R12, R89, RZ ;  /* 0x000000590c0f7224 */ /* 0x000fce00078e02ff */
.L_x_100:
[----:B------:R-:W-:Y:S05]  /*3440*/  BSYNC B1 ;  /* 0x0000000000017941 */ /* 0x000fea0003800000 */
.L_x_99:
[----:B------:R-:W-:Y:S01]  /*3450*/  @!P3 IMAD R55, R55, R88, R15 ;  /* 0x000000583737b224 */ /* 0x000fe200078e020f */
[----:B------:R-:W-:Y:S04]  /*3460*/  BSSY B1, `(.L_x_101) ;  /* 0x0000006000017945 */ /* 0x000fe80003800000 */
[----:B------:R0:W-:Y:S01]  /*3470*/  @!P3 STG.E.U8 desc[UR36][R6.64+0x39], R55 ;  /* 0x000039370600b986 */ /* 0x0001e2000c101124 */
[----:B------:R-:W-:Y:S05]  /*3480*/  @P5 BRA `(.L_x_102) ;  /* 0x00000000000c5947 */ /* 0x000fea0003800000 */
[----:B------:R-:W5:Y:S02]  /*3490*/  LDG.E.U8 R90, desc[UR36][R8.64+0x40] ;  /* 0x00004024085a7981 */ /* 0x000f64000c1e1100 */
[----:B-----5:R-:W-:-:S05]  /*34a0*/  PRMT R12, R90, 0x8880, RZ ;  /* 0x000088805a0c7816 */ /* 0x020fca00000000ff */
[----:B------:R-:W-:-:S07]  /*34b0*/  IMAD R15, R12, R89, RZ ;  /* 0x000000590c0f7224 */ /* 0x000fce00078e02ff */
.L_x_102:
[----:B------:R-:W-:Y:S05]  /*34c0*/  BSYNC B1 ;  /* 0x0000000000017941 */ /* 0x000fea0003800000 */
.L_x_101:
[----:B---3--:R-:W-:Y:S01]  /*34d0*/  @!P5 IMAD R13, R56, R88, R15 ;  /* 0x00000058380dd224 */ /* 0x008fe200078e020f */
[----:B------:R-:W-:Y:S04]  /*34e0*/  BSSY B1, `(.L_x_103) ;  /* 0x0000006000017945 */ /* 0x000fe80003800000 */
[----:B------:R3:W-:Y:S01]  /*34f0*/  @!P5 STG.E.U8 desc[UR36][R4.64+0x40], R13 ;  /* 0x0000400d0400d986 */ /* 0x0007e2000c101124 */
[----:B------:R-:W-:Y:S05]  /*3500*/  @P2 BRA `(.L_x_104) ;  /* 0x00000000000c2947 */ /* 0x000fea0003800000 */
[----:B------:R-:W5:Y:S02]  /*3510*/  LDG.E.U8 R90, desc[UR36][R8.64+0x41] ;  /* 0x00004124085a7981 */ /* 0x000f64000c1e1100 */
[----:B-----5:R-:W-:-:S05]  /*3520*/  PRMT R12, R90, 0x8880, RZ ;  /* 0x000088805a0c7816 */ /* 0x020fca00000000ff */
[----:B------:R-:W-:-:S07]  /*3530*/  IMAD R15, R12, R89, RZ ;  /* 0x000000590c0f7224 */ /* 0x000fce00078e02ff */
.L_x_104:
[----:B------:R-:W-:Y:S05]  /*3540*/  BSYNC B1 ;  /* 0x0000000000017941 */ /* 0x000fea0003800000 */
.L_x_103:
        /* <DEDUP_REMOVED lines=11> */
.L_x_106:
[----:B------:R-:W-:Y:S05]  /*3600*/  BSYNC B1 ;  /* 0x0000000000017941 */ /* 0x000fea0003800000 */
.L_x_105:
[----:B---3--:R-:W-:Y:S01]  /*3610*/  @!P4 IMAD R13, R58, R88, R15 ;  /* 0x000000583a0dc224 */ /* 0x008fe200078e020f */
[----:B------:R-:W-:Y:S04]  /*3620*/  BSSY B1, `(.L_x_107) ;  /* 0x0000006000017945 */ /* 0x000fe80003800000 */
[----:B------:R3:W-:Y:S01]  /*3630*/  @!P4 STG.E.U8 desc[UR36][R6.64+0x40], R13 ;  /* 0x0000400d0600c986 */ /* 0x0007e2000c101124 */
[----:B------:R-:W-:Y:S05]  /*3640*/  @P3 BRA `(.L_x_108) ;  /* 0x00000000000c3947 */ /* 0x000fea0003800000 */
[----:B------:R-:W5:Y:S02]  /*3650*/  LDG.E.U8 R90, desc[UR36][R10.64+0x41] ;  /* 0x000041240a5a7981 */ /* 0x000f64000c1e1100 */
[----:B-----5:R-:W-:-:S05]  /*3660*/  PRMT R12, R90, 0x8880, RZ ;  /* 0x000088805a0c7816 */ /* 0x020fca00000000ff */
[----:B------:R-:W-:-:S07]  /*3670*/  IMAD R15, R12, R89, RZ ;  /* 0x000000590c0f7224 */ /* 0x000fce00078e02ff */
.L_x_108:
[----:B------:R-:W-:Y:S05]  /*3680*/  BSYNC B1 ;  /* 0x0000000000017941 */ /* 0x000fea0003800000 */
.L_x_107:
[----:B------:R-:W-:Y:S01]  /*3690*/  @!P3 IMAD R59, R59, R88, R15 ;  /* 0x000000583b3bb224 */ /* 0x000fe200078e020f */
[----:B------:R-:W-:Y:S04]  /*36a0*/  BSSY B1, `(.L_x_109) ;  /* 0x0000006000017945 */ /* 0x000fe80003800000 */
[----:B------:R0:W-:Y:S01]  /*36b0*/  @!P3 STG.E.U8 desc[UR36][R6.64+0x41], R59 ;  /* 0x0000413b0600b986 */ /* 0x0001e2000c101124 */
[----:B------:R-:W-:Y:S05]  /*36c0*/  @P5 BRA `(.L_x_110) ;  /* 0x00000000000c5947 */ /* 0x000fea0003800000 */
[----:B------:R-:W5:Y:S02]  /*36d0*/  LDG.E.U8 R90, desc[UR36][R8.64+0x48] ;  /* 0x00004824085a7981 */ /* 0x000f64000c1e1100 */
[----:B-----5:R-:W-:-:S05]  /*36e0*/  PRMT R12, R90, 0x8880, RZ ;  /* 0x000088805a0c7816 */ /* 0x020fca00000000ff */
[----:B------:R-:W-:-:S07]  /*36f0*/  IMAD R15, R12, R89, RZ ;  /* 0x000000590c0f7224 */ /* 0x000fce00078e02ff */
.L_x_110:
[----:B------:R-:W-:Y:S05]  /*3700*/  BSYNC B1 ;  /* 0x0000000000017941 */ /* 0x000fea0003800000 */
.L_x_109:
[----:B---3--:R-:W-:Y:S01]  /*3710*/  @!P5 IMAD R13, R60, R88, R15 ;  /* 0x000000583c0dd224 */ /* 0x008fe200078e020f */
[----:B------:R-:W-:Y:S04]  /*3720*/  BSSY B1, `(.L_x_111) ;  /* 0x0000006000017945 */ /* 0x000fe80003800000 */
[----:B------:R3:W-:Y:S01]  /*3730*/  @!P5 STG.E.U8 desc[UR36][R4.64+0x48], R13 ;  /* 0x0000480d0400d986 */ /* 0x0007e2000c101124 */
[----:B------:R-:W-:Y:S05]  /*3740*/  @P2 BRA `(.L_x_112) ;  /* 0x00000000000c2947 */ /* 0x000fea0003800000 */
[----:B------:R-:W5:Y:S02]  /*3750*/  LDG.E.U8 R90, desc[UR36][R8.64+0x49] ;  /* 0x00004924085a7981 */ /* 0x000f64000c1e1100 */
[----:B-----5:R-:W-:-:S05]  /*3760*/  PRMT R12, R90, 0x8880, RZ ;  /* 0x000088805a0c7816 */ /* 0x020fca00000000ff */
[----:B------:R-:W-:-:S07]  /*3770*/  IMAD R15, R12, R89, RZ ;  /* 0x000000590c0f7224 */ /* 0x000fce00078e02ff */
.L_x_112:
[----:B------:R-:W-:Y:S05]  /*3780*/  BSYNC B1 ;  /* 0x0000000000017941 */ /* 0x000fea0003800000 */
.L_x_111:
        /* <DEDUP_REMOVED lines=11> */
.L_x_114:
[----:B------:R-:W-:Y:S05]  /*3840*/  BSYNC B1 ;  /* 0x0000000000017941 */ /* 0x000fea0003800000 */
.L_x_113:
[----:B---3--:R-:W-:Y:S01]  /*3850*/  @!P4 IMAD R13, R62, R88, R15 ;  /* 0x000000583e0dc224 */ /* 0x008fe200078e020f */
[----:B------:R-:W-:Y:S04]  /*3860*/  BSSY B1, `(.L_x_115) ;  /* 0x0000006000017945 */ /* 0x000fe80003800000 */
[----:B------:R3:W-:Y:S01]  /*3870*/  @!P4 STG.E.U8 desc[UR36][R6.64+0x48], R13 ;  /* 0x0000480d0600c986 */ /* 0x0007e2000c101124 */
[----:B------:R-:W-:Y:S05]  /*3880*/  @P3 BRA `(.L_x_116) ;  /* 0x00000000000c3947 */ /* 0x000fea0003800000 */
[----:B------:R-:W5:Y:S02]  /*3890*/  LDG.E.U8 R90, desc[UR36][R10.64+0x49] ;  /* 0x000049240a5a7981 */ /* 0x000f64000c1e1100 */
[----:B-----5:R-:W-:-:S05]  /*38a0*/  PRMT R12, R90, 0x8880, RZ ;  /* 0x000088805a0c7816 */ /* 0x020fca00000000ff */
[----:B------:R-:W-:-:S07]  /*38b0*/  IMAD R15, R12, R89, RZ ;  /* 0x000000590c0f7224 */ /* 0x000fce00078e02ff */
.L_x_116:
[----:B------:R-:W-:Y:S05]  /*38c0*/  BSYNC B1 ;  /* 0x0000000000017941 */ /* 0x000fea0003800000 */
.L_x_115:
[----:B------:R-:W-:Y:S01]  /*38d0*/  @!P3 IMAD R63, R63, R88, R15 ;  /* 0x000000583f3fb224 */ /* 0x000fe200078e020f */
[----:B------:R-:W-:Y:S04]  /*38e0*/  BSSY B1, `(.L_x_117) ;  /* 0x0000006000017945 */ /* 0x000fe80003800000 */
[----:B------:R0:W-:Y:S01]  /*38f0*/  @!P3 STG.E.U8 desc[UR36][R6.64+0x49], R63 ;  /* 0x0000493f0600b986 */ /* 0x0001e2000c101124 */
[----:B------:R-:W-:Y:S05]  /*3900*/  @P5 BRA `(.L_x_118) ;  /* 0x00000000000c5947 */ /* 0x000fea0003800000 */
[----:B------:R-:W5:Y:S02]  /*3910*/  LDG.E.U8 R90, desc[UR36][R8.64+0x50] ;  /* 0x00005024085a7981 */ /* 0x000f64000c1e1100 */
[----:B-----5:R-:W-:-:S05]  /*3920*/  PRMT R12, R90, 0x8880, RZ ;  /* 0x000088805a0c7816 */ /* 0x020fca00000000ff */
[----:B------:R-:W-:-:S07]  /*3930*/  IMAD R15, R12, R89, RZ ;  /* 0x000000590c0f7224 */ /* 0x000fce00078e02ff */
.L_x_118:
[----:B------:R-:W-:Y:S05]  /*3940*/  BSYNC B1 ;  /* 0x0000000000017941 */ /* 0x000fea0003800000 */
.L_x_117:
[----:B---3--:R-:W-:Y:S01]  /*3950*/  @!P5 IMAD R13, R64, R88, R15 ;  /* 0x00000058400dd224 */ /* 0x008fe200078e020f */
[----:B------:R-:W-:Y:S04]  /*3960*/  BSSY B1, `(.L_x_119) ;  /* 0x0000006000017945 */ /* 0x000fe80003800000 */
[----:B------:R3:W-:Y:S01]  /*3970*/  @!P5 STG.E.U8 desc[UR36][R4.64+0x50], R13 ;  /* 0x0000500d0400d986 */ /* 0x0007e2000c101124 */
[----:B------:R-:W-:Y:S05]  /*3980*/  @P2 BRA `(.L_x_120) ;  /* 0x00000000000c2947 */ /* 0x000fea0003800000 */
[----:B------:R-:W5:Y:S02]  /*3990*/  LDG.E.U8 R90, desc[UR36][R8.64+0x51] ;  /* 0x00005124085a7981 */ /* 0x000f64000c1e1100 */
[----:B-----5:R-:W-:-:S05]  /*39a0*/  PRMT R12, R90, 0x8880, RZ ;  /* 0x000088805a0c7816 */ /* 0x020fca00000000ff */
[----:B------:R-:W-:-:S07]  /*39b0*/  IMAD R15, R12, R89, RZ ;  /* 0x000000590c0f7224 */ /* 0x000fce00078e02ff */
.L_x_120:
[----:B------:R-:W-:Y:S05]  /*39c0*/  BSYNC B1 ;  /* 0x0000000000017941 */ /* 0x000fea0003800000 */
.L_x_119:
        /* <DEDUP_REMOVED lines=11> */
.L_x_122:
[----:B------:R-:W-:Y:S05]  /*3a80*/  BSYNC B1 ;  /* 0x0000000000017941 */ /* 0x000fea0003800000 */
.L_x_121:
[----:B---3--:R-:W-:Y:S01]  /*3a90*/  @!P4 IMAD R13, R66, R88, R15 ;  /* 0x00000058420dc224 */ /* 0x008fe200078e020f */
[----:B------:R-:W-:Y:S04]  /*3aa0*/  BSSY B1, `(.L_x_123) ;  /* 0x0000006000017945 */ /* 0x000fe80003800000 */
[----:B------:R3:W-:Y:S01]  /*3ab0*/  @!P4 STG.E.U8 desc[UR36][R6.64+0x50], R13 ;  /* 0x0000500d0600c986 */ /* 0x0007e2000c101124 */
[----:B------:R-:W-:Y:S05]  /*3ac0*/  @P3 BRA `(.L_x_124) ;  /* 0x00000000000c3947 */ /* 0x000fea0003800000 */
[----:B------:R-:W5:Y:S02]  /*3ad0*/  LDG.E.U8 R90, desc[UR36][R10.64+0x51] ;  /* 0x000051240a5a7981 */ /* 0x000f64000c1e1100 */
[----:B-----5:R-:W-:-:S05]  /*3ae0*/  PRMT R12, R90, 0x8880, RZ ;  /* 0x000088805a0c7816 */ /* 0x020fca00000000ff */
[----:B------:R-:W-:-:S07]  /*3af0*/  IMAD R15, R12, R89, RZ ;  /* 0x000000590c0f7224 */ /* 0x000fce00078e02ff */
.L_x_124:
[----:B------:R-:W-:Y:S05]  /*3b00*/  BSYNC B1 ;  /* 0x0000000000017941 */ /* 0x000fea0003800000 */
.L_x_123:
[----:B------:R-:W-:Y:S01]  /*3b10*/  @!P3 IMAD R67, R67, R88, R15 ;  /* 0x000000584343b224 */ /* 0x000fe200078e020f */
[----:B------:R-:W-:Y:S04]  /*3b20*/  BSSY B1, `(.L_x_125) ;  /* 0x0000006000017945 */ /* 0x000fe80003800000 */
[----:B------:R0:W-:Y:S01]  /*3b30*/  @!P3 STG.E.U8 desc[UR36][R6.64+0x51], R67 ;  /* 0x000051430600b986 */ /* 0x0001e2000c101124 */
[----:B------:R-:W-:Y:S05]  /*3b40*/  @P5 BRA `(.L_x_126) ;  /* 0x00000000000c5947 */ /* 0x000fea0003800000 */
[----:B------:R-:W5:Y:S02]  /*3b50*/  LDG.E.U8 R90, desc[UR36][R8.64+0x58] ;  /* 0x00005824085a7981 */ /* 0x000f64000c1e1100 */
[----:B-----5:R-:W-:-:S05]  /*3b60*/  PRMT R12, R90, 0x8880, RZ ;  /* 0x000088805a0c7816 */ /* 0x020fca00000000ff */
[----:B------:R-:W-:-:S07]  /*3b70*/  IMAD R15, R12, R89, RZ ;  /* 0x000000590c0f7224 */ /* 0x000fce00078e02ff */
.L_x_126:
[----:B------:R-:W-:Y:S05]  /*3b80*/  BSYNC B1 ;  /* 0x0000000000017941 */ /* 0x000fea0003800000 */
.L_x_125:
[----:B---3--:R-:W-:Y:S01]  /*3b90*/  @!P5 IMAD R13, R68, R88, R15 ;  /* 0x00000058440dd224 */ /* 0x008fe200078e020f */
[----:B------:R-:W-:Y:S04]  /*3ba0*/  BSSY B1, `(.L_x_127) ;  /* 0x0000006000017945 */ /* 0x000fe80003800000 */
[----:B------:R3:W-:Y:S01]  /*3bb0*/  @!P5 STG.E.U8 desc[UR36][R4.64+0x58], R13 ;  /* 0x0000580d0400d986 */ /* 0x0007e2000c101124 */
[----:B------:R-:W-:Y:S05]  /*3bc0*/  @P2 BRA `(.L_x_128) ;  /* 0x00000000000c2947 */ /* 0x000fea0003800000 */
[----:B------:R-:W5:Y:S02]  /*3bd0*/  LDG.E.U8 R90, desc[UR36][R8.64+0x59] ;  /* 0x00005924085a7981 */ /* 0x000f64000c1e1100 */
[----:B-----5:R-:W-:-:S05]  /*3be0*/  PRMT R12, R90, 0x8880, RZ ;  /* 0x000088805a0c7816 */ /* 0x020fca00000000ff */
[----:B------:R-:W-:-:S07]  /*3bf0*/  IMAD R15, R12, R89, RZ ;  /* 0x000000590c0f7224 */ /* 0x000fce00078e02ff */
.L_x_128:
[----:B------:R-:W-:Y:S05]  /*3c00*/  BSYNC B1 ;  /* 0x0000000000017941 */ /* 0x000fea0003800000 */
.L_x_127:
        /* <DEDUP_REMOVED lines=11> */
.L_x_130:
[----:B------:R-:W-:Y:S05]  /*3cc0*/  BSYNC B1 ;  /* 0x0000000000017941 */ /* 0x000fea0003800000 */
.L_x_129:
[----:B---3--:R-:W-:Y:S01]  /*3cd0*/  @!P4 IMAD R13, R70, R88, R15 ;  /* 0x00000058460dc224 */ /* 0x008fe200078e020f */
[----:B------:R-:W-:Y:S04]  /*3ce0*/  BSSY B1, `(.L_x_131) ;  /* 0x0000006000017945 */ /* 0x000fe80003800000 */
[----:B------:R3:W-:Y:S01]  /*3cf0*/  @!P4 STG.E.U8 desc[UR36][R6.64+0x58], R13 ;  /* 0x0000580d0600c986 */ /* 0x0007e2000c101124 */
[----:B------:R-:W-:Y:S05]  /*3d00*/  @P3 BRA `(.L_x_132) ;  /* 0x00000000000c3947 */ /* 0x000fea0003800000 */
[----:B------:R-:W5:Y:S02]  /*3d10*/  LDG.E.U8 R90, desc[UR36][R10.64+0x59] ;  /* 0x000059240a5a7981 */ /* 0x000f64000c1e1100 */
[----:B-----5:R-:W-:-:S05]  /*3d20*/  PRMT R12, R90, 0x8880, RZ ;  /* 0x000088805a0c7816 */ /* 0x020fca00000000ff */
[----:B------:R-:W-:-:S07]  /*3d30*/  IMAD R15, R12, R89, RZ ;  /* 0x000000590c0f7224 */ /* 0x000fce00078e02ff */
.L_x_132:
[----:B------:R-:W-:Y:S05]  /*3d40*/  BSYNC B1 ;  /* 0x0000000000017941 */ /* 0x000fea0003800000 */
.L_x_131:
[----:B------:R-:W-:Y:S01]  /*3d50*/  @!P3 IMAD R71, R71, R88, R15 ;  /* 0x000000584747b224 */ /* 0x000fe200078e020f */
[----:B------:R-:W-:Y:S04]  /*3d60*/  BSSY B1, `(.L_x_133) ;  /* 0x0000006000017945 */ /* 0x000fe80003800000 */
[----:B------:R0:W-:Y:S01]  /*3d70*/  @!P3 STG.E.U8 desc[UR36][R6.64+0x59], R71 ;  /* 0x000059470600b986 */ /* 0x0001e2000c101124 */
[----:B------:R-:W-:Y:S05]  /*3d80*/  @P5 BRA `(.L_x_134) ;  /* 0x00000000000c5947 */ /* 0x000fea0003800000 */
[----:B------:R-:W5:Y:S02]  /*3d90*/  LDG.E.U8 R90, desc[UR36][R8.64+0x60] ;  /* 0x00006024085a7981 */ /* 0x000f64000c1e1100 */
[----:B-----5:R-:W-:-:S05]  /*3da0*/  PRMT R12, R90, 0x8880, RZ ;  /* 0x000088805a0c7816 */ /* 0x020fca00000000ff */
[----:B------:R-:W-:-:S07]  /*3db0*/  IMAD R15, R12, R89, RZ ;  /* 0x000000590c0f7224 */ /* 0x000fce00078e02ff */
.L_x_134:
[----:B------:R-:W-:Y:S05]  /*3dc0*/  BSYNC B1 ;  /* 0x0000000000017941 */ /* 0x000fea0003800000 */
.L_x_133:
[----:B---3--:R-:W-:Y:S01]  /*3dd0*/  @!P5 IMAD R13, R72, R88, R15 ;  /* 0x00000058480dd224 */ /* 0x008fe200078e020f */
[----:B------:R-:W-:Y:S04]  /*3de0*/  BSSY B1, `(.L_x_135) ;  /* 0x0000006000017945 */ /* 0x000fe80003800000 */
[----:B------:R3:W-:Y:S01]  /*3df0*/  @!P5 STG.E.U8 desc[UR36][R4.64+0x60], R13 ;  /* 0x0000600d0400d986 */ /* 0x0007e2000c101124 */
[----:B------:R-:W-:Y:S05]  /*3e00*/  @P2 BRA `(.L_x_136) ;  /* 0x00000000000c2947 */ /* 0x000fea0003800000 */
[----:B------:R-:W5:Y:S02]  /*3e10*/  LDG.E.U8 R90, desc[UR36][R8.64+0x61] ;  /* 0x00006124085a7981 */ /* 0x000f64000c1e1100 */
[----:B-----5:R-:W-:-:S05]  /*3e20*/  PRMT R12, R90, 0x8880, RZ ;  /* 0x000088805a0c7816 */ /* 0x020fca00000000ff */
[----:B------:R-:W-:-:S07]  /*3e30*/  IMAD R15, R12, R89, RZ ;  /* 0x000000590c0f7224 */ /* 0x000fce00078e02ff */
.L_x_136:
[----:B------:R-:W-:Y:S05]  /*3e40*/  BSYNC B1 ;  /* 0x0000000000017941 */ /* 0x000fea0003800000 */
.L_x_135:
        /* <DEDUP_REMOVED lines=11> */
.L_x_138:
[----:B------:R-:W-:Y:S05]  /*3f00*/  BSYNC B1 ;  /* 0x0000000000017941 */ /* 0x000fea0003800000 */
.L_x_137:
[----:B---3--:R-:W-:Y:S01]  /*3f10*/  @!P4 IMAD R13, R74, R88, R15 ;  /* 0x000000584a0dc224 */ /* 0x008fe200078e020f */
[----:B------:R-:W-:Y:S04]  /*3f20*/  BSSY B1, `(.L_x_139) ;  /* 0x0000006000017945 */ /* 0x000fe80003800000 */
[----:B------:R3:W-:Y:S01]  /*3f30*/  @!P4 STG.E.U8 desc[UR36][R6.64+0x60], R13 ;  /* 0x0000600d0600c986 */ /* 0x0007e2000c101124 */
[----:B------:R-:W-:Y:S05]  /*3f40*/  @P3 BRA `(.L_x_140) ;  /* 0x00000000000c3947 */ /* 0x000fea0003800000 */
[----:B------:R-:W5:Y:S02]  /*3f50*/  LDG.E.U8 R90, desc[UR36][R10.64+0x61] ;  /* 0x000061240a5a7981 */ /* 0x000f64000c1e1100 */
[----:B-----5:R-:W-:-:S05]  /*3f60*/  PRMT R12, R90, 0x8880, RZ ;  /* 0x000088805a0c7816 */ /* 0x020fca00000000ff */
[----:B------:R-:W-:-:S07]  /*3f70*/  IMAD R15, R12, R89, RZ ;  /* 0x000000590c0f7224 */ /* 0x000fce00078e02ff */
.L_x_140:
[----:B------:R-:W-:Y:S05]  /*3f80*/  BSYNC B1 ;  /* 0x0000000000017941 */ /* 0x000fea0003800000 */
.L_x_139:
[----:B------:R-:W-:Y:S01]  /*3f90*/  @!P3 IMAD R75, R75, R88, R15 ;  /* 0x000000584b4bb224 */ /* 0x000fe200078e020f */
[----:B------:R-:W-:Y:S04]  /*3fa0*/  BSSY B1, `(.L_x_141) ;  /* 0x0000006000017945 */ /* 0x000fe80003800000 */
[----:B------:R0:W-:Y:S01]  /*3fb0*/  @!P3 STG.E.U8 desc[UR36][R6.64+0x61], R75 ;  /* 0x0000614b0600b986 */ /* 0x0001e2000c101124 */
[----:B------:R-:W-:Y:S05]  /*3fc0*/  @P5 BRA `(.L_x_142) ;  /* 0x00000000000c5947 */ /* 0x000fea0003800000 */
[----:B------:R-:W5:Y:S02]  /*3fd0*/  LDG.E.U8 R90, desc[UR36][R8.64+0x68] ;  /* 0x00006824085a7981 */ /* 0x000f64000c1e1100 */
[----:B-----5:R-:W-:-:S05]  /*3fe0*/  PRMT R12, R90, 0x8880, RZ ;  /* 0x000088805a0c7816 */ /* 0x020fca00000000ff */
[----:B------:R-:W-:-:S07]  /*3ff0*/  IMAD R15, R12, R89, RZ ;  /* 0x000000590c0f7224 */ /* 0x000fce00078e02ff */
.L_x_142:
[----:B------:R-:W-:Y:S05]  /*4000*/  BSYNC B1 ;  /* 0x0000000000017941 */ /* 0x000fea0003800000 */
.L_x_141:
[----:B---3--:R-:W-:Y:S01]  /*4010*/  @!P5 IMAD R13, R76, R88, R15 ;  /* 0x000000584c0dd224 */ /* 0x008fe200078e020f */
[----:B------:R-:W-:Y:S04]  /*4020*/  BSSY B1, `(.L_x_143) ;  /* 0x0000006000017945 */ /* 0x000fe80003800000 */
[----:B------:R3:W-:Y:S01]  /*4030*/  @!P5 STG.E.U8 desc[UR36][R4.64+0x68], R13 ;  /* 0x0000680d0400d986 */ /* 0x0007e2000c101124 */
[----:B------:R-:W-:Y:S05]  /*4040*/  @P2 BRA `(.L_x_144) ;  /* 0x00000000000c2947 */ /* 0x000fea0003800000 */
[----:B------:R-:W5:Y:S02]  /*4050*/  LDG.E.U8 R90, desc[UR36][R8.64+0x69] ;  /* 0x00006924085a7981 */ /* 0x000f64000c1e1100 */
[----:B-----5:R-:W-:-:S05]  /*4060*/  PRMT R12, R90, 0x8880, RZ ;  /* 0x000088805a0c7816 */ /* 0x020fca00000000ff */
[----:B------:R-:W-:-:S07]  /*4070*/  IMAD R15, R12, R89, RZ ;  /* 0x000000590c0f7224 */ /* 0x000fce00078e02ff */
.L_x_144:
[----:B------:R-:W-:Y:S05]  /*4080*/  BSYNC B1 ;  /* 0x0000000000017941 */ /* 0x000fea0003800000 */
.L_x_143:
        /* <DEDUP_REMOVED lines=11> */
.L_x_146:
[----:B------:R-:W-:Y:S05]  /*4140*/  BSYNC B1 ;  /* 0x0000000000017941 */ /* 0x000fea0003800000 */
.L_x_145:
[----:B---3--:R-:W-:Y:S01]  /*4150*/  @!P4 IMAD R13, R78, R88, R15 ;  /* 0x000000584e0dc224 */ /* 0x008fe200078e020f */
[----:B------:R-:W-:Y:S04]  /*4160*/  BSSY B1, `(.L_x_147) ;  /* 0x0000006000017945 */ /* 0x000fe80003800000 */
[----:B------:R3:W-:Y:S01]  /*4170*/  @!P4 STG.E.U8 desc[UR36][R6.64+0x68], R13 ;  /* 0x0000680d0600c986 */ /* 0x0007e2000c101124 */
[----:B------:R-:W-:Y:S05]  /*4180*/  @P3 BRA `(.L_x_148) ;  /* 0x00000000000c3947 */ /* 0x000fea0003800000 */
[----:B------:R-:W5:Y:S02]  /*4190*/  LDG.E.U8 R90, desc[UR36][R10.64+0x69] ;  /* 0x000069240a5a7981 */ /* 0x000f64000c1e1100 */
[----:B-----5:R-:W-:-:S05]  /*41a0*/  PRMT R12, R90, 0x8880, RZ ;  /* 0x000088805a0c7816 */ /* 0x020fca00000000ff */
[----:B------:R-:W-:-:S07]  /*41b0*/  IMAD R15, R12, R89, RZ ;  /* 0x000000590c0f7224 */ /* 0x000fce00078e02ff */
.L_x_148:
[----:B------:R-:W-:Y:S05]  /*41c0*/  BSYNC B1 ;  /* 0x0000000000017941 */ /* 0x000fea0003800000 */
.L_x_147:
[----:B------:R-:W-:Y:S01]  /*41d0*/  @!P3 IMAD R79, R79, R88, R15 ;  /* 0x000000584f4fb224 */ /* 0x000fe200078e020f */
[----:B------:R-:W-:Y:S04]  /*41e0*/  BSSY B1, `(.L_x_149) ;  /* 0x0000006000017945 */ /* 0x000fe80003800000 */
[----:B------:R0:W-:Y:S01]  /*41f0*/  @!P3 STG.E.U8 desc[UR36][R6.64+0x69], R79 ;  /* 0x0000694f0600b986 */ /* 0x0001e2000c101124 */
[----:B------:R-:W-:Y:S05]  /*4200*/  @P5 BRA `(.L_x_150) ;  /* 0x00000000000c5947 */ /* 0x000fea0003800000 */
[----:B------:R-:W5:Y:S02]  /*4210*/  LDG.E.U8 R90, desc[UR36][R8.64+0x70] ;  /* 0x00007024085a7981 */ /* 0x000f64000c1e1100 */
[----:B-----5:R-:W-:-:S05]  /*4220*/  PRMT R12, R90, 0x8880, RZ ;  /* 0x000088805a0c7816 */ /* 0x020fca00000000ff */
[----:B------:R-:W-:-:S07]  /*4230*/  IMAD R15, R12, R89, RZ ;  /* 0x000000590c0f7224 */ /* 0x000fce00078e02ff */
.L_x_150:
[----:B------:R-:W-:Y:S05]  /*4240*/  BSYNC B1 ;  /* 0x0000000000017941 */ /* 0x000fea0003800000 */
.L_x_149:
[----:B---3--:R-:W-:Y:S01]  /*4250*/  @!P5 IMAD R13, R80, R88, R15 ;  /* 0x00000058500dd224 */ /* 0x008fe200078e020f */
[----:B------:R-:W-:Y:S04]  /*4260*/  BSSY B1, `(.L_x_151) ;  /* 0x0000006000017945 */ /* 0x000fe80003800000 */
[----:B------:R3:W-:Y:S01]  /*4270*/  @!P5 STG.E.U8 desc[UR36][R4.64+0x70], R13 ;  /* 0x0000700d0400d986 */ /* 0x0007e2000c101124 */
[----:B------:R-:W-:Y:S05]  /*4280*/  @P2 BRA `(.L_x_152) ;  /* 0x00000000000c2947 */ /* 0x000fea0003800000 */
[----:B------:R-:W5:Y:S02]  /*4290*/  LDG.E.U8 R90, desc[UR36][R8.64+0x71] ;  /* 0x00007124085a7981 */ /* 0x000f64000c1e1100 */
[----:B-----5:R-:W-:-:S05]  /*42a0*/  PRMT R12, R90, 0x8880, RZ ;  /* 0x000088805a0c7816 */ /* 0x020fca00000000ff */
[----:B------:R-:W-:-:S07]  /*42b0*/  IMAD R15, R12, R89, RZ ;  /* 0x000000590c0f7224 */ /* 0x000fce00078e02ff */
.L_x_152:
[----:B------:R-:W-:Y:S05]  /*42c0*/  BSYNC B1 ;  /* 0x0000000000017941 */ /* 0x000fea0003800000 */
.L_x_151:
[----:B------:R-:W-:Y:S01]  /*42d0*/  ISETP.LT.OR P4, PT, R3, 0x71, !P0 ;  /* 0x000000710300780c */ /* 0x000fe20004781670 */
[----:B------:R-:W-:Y:S01]  /*42e0*/  @!P2 IMAD R81, R81, R88, R15 ;  /* 0x000000585151a224 */ /* 0x000fe200078e020f */
[----:B------:R-:W-:Y:S01]  /*42f0*/  BSSY B1, `(.L_x_153) ;  /* 0x000000a000017945 */ /* 0x000fe20003800000 */
[C---:B------:R-:W-:Y:S02]  /*4300*/  ISETP.LT.OR P3, PT, R3.reuse, 0x72, !P0 ;  /* 0x000000720300780c */ /* 0x040fe40004761670 */
[C---:B------:R-:W-:Y:S01]  /*4310*/  ISETP.LT.OR P5, PT, R3.reuse, 0x79, !P0 ;  /* 0x000000790300780c */ /* 0x040fe200047a1670 */
[----:B------:R0:W-:Y:S01]  /*4320*/  @!P2 STG.E.U8 desc[UR36][R4.64+0x71], R81 ;  /* 0x000071510400a986 */ /* 0x0001e2000c101124 */
[C---:B------:R-:W-:Y:S02]  /*4330*/  ISETP.LT.OR P2, PT, R3.reuse, 0x79, !P1 ;  /* 0x000000790300780c */ /* 0x040fe40004f41670 */
[----:B------:R-:W-:-:S04]  /*4340*/  ISETP.LT.OR P1, PT, R3, 0x7a, !P1 ;  /* 0x0000007a0300780c */ /* 0x000fc80004f21670 */
[----:B------:R-:W-:Y:S09]  /*4350*/  @P4 BRA `(.L_x_154) ;  /* 0x00000000000c4947 */ /* 0x000ff20003800000 */
[----:B------:R-:W5:Y:S02]  /*4360*/  LDG.E.U8 R90, desc[UR36][R10.64+0x70] ;  /* 0x000070240a5a7981 */ /* 0x000f64000c1e1100 */
[----:B-----5:R-:W-:-:S05]  /*4370*/  PRMT R12, R90, 0x8880, RZ ;  /* 0x000088805a0c7816 */ /* 0x020fca00000000ff */
[----:B------:R-:W-:-:S07]  /*4380*/  IMAD R15, R12, R89, RZ ;  /* 0x000000590c0f7224 */ /* 0x000fce00078e02ff */
.L_x_154:
[----:B------:R-:W-:Y:S05]  /*4390*/  BSYNC B1 ;  /* 0x0000000000017941 */ /* 0x000fea0003800000 */
.L_x_153:
[----:B---3--:R-:W-:Y:S01]  /*43a0*/  @!P4 IMAD R13, R82, R88, R15 ;  /* 0x00000058520dc224 */ /* 0x008fe200078e020f */
[----:B------:R-:W-:Y:S04]  /*43b0*/  BSSY B1, `(.L_x_155) ;  /* 0x0000006000017945 */ /* 0x000fe80003800000 */
[----:B------:R3:W-:Y:S01]  /*43c0*/  @!P4 STG.E.U8 desc[UR36][R6.64+0x70], R13 ;  /* 0x0000700d0600c986 */ /* 0x0007e2000c101124 */
[----:B------:R-:W-:Y:S05]  /*43d0*/  @P3 BRA `(.L_x_156) ;  /* 0x00000000000c3947 */ /* 0x000fea0003800000 */
[----:B------:R-:W5:Y:S02]  /*43e0*/  LDG.E.U8 R90, desc[UR36][R10.64+0x71] ;  /* 0x000071240a5a7981 */ /* 0x000f64000c1e1100 */
[----:B-----5:R-:W-:-:S05]  /*43f0*/  PRMT R12, R90, 0x8880, RZ ;  /* 0x000088805a0c7816 */ /* 0x020fca00000000ff */
[----:B------:R-:W-:-:S07]  /*4400*/  IMAD R15, R12, R89, RZ ;  /* 0x000000590c0f7224 */ /* 0x000fce00078e02ff */
.L_x_156:
[----:B------:R-:W-:Y:S05]  /*4410*/  BSYNC B1 ;  /* 0x0000000000017941 */ /* 0x000fea0003800000 */
.L_x_155:
[----:B------:R-:W-:Y:S01]  /*4420*/  @!P3 IMAD R83, R83, R88, R15 ;  /* 0x000000585353b224 */ /* 0x000fe200078e020f */
[----:B------:R-:W-:Y:S04]  /*4430*/  BSSY B1, `(.L_x_157) ;  /* 0x0000006000017945 */ /* 0x000fe80003800000 */
[----:B------:R0:W-:Y:S01]  /*4440*/  @!P3 STG.E.U8 desc[UR36][R6.64+0x71], R83 ;  /* 0x000071530600b986 */ /* 0x0001e2000c101124 */
[----:B------:R-:W-:Y:S05]  /*4450*/  @P2 BRA `(.L_x_158) ;  /* 0x00000000000c2947 */ /* 0x000fea0003800000 */
[----:B------:R-:W5:Y:S02]  /*4460*/  LDG.E.U8 R90, desc[UR36][R8.64+0x78] ;  /* 0x00007824085a7981 */ /* 0x000f64000c1e1100 */
[----:B-----5:R-:W-:-:S05]  /*4470*/  PRMT R12, R90, 0x8880, RZ ;  /* 0x000088805a0c7816 */ /* 0x020fca00000000ff */
[----:B------:R-:W-:-:S07]  /*4480*/  IMAD R15, R12, R89, RZ ;  /* 0x000000590c0f7224 */ /* 0x000fce00078e02ff */
.L_x_158:
[----:B------:R-:W-:Y:S05]  /*4490*/  BSYNC B1 ;  /* 0x0000000000017941 */ /* 0x000fea0003800000 */
.L_x_157:
[----:B---3--:R-:W-:Y:S01]  /*44a0*/  @!P2 IMAD R13, R84, R88, R15 ;  /* 0x00000058540da224 */ /* 0x008fe200078e020f */
[----:B------:R-:W-:Y:S04]  /*44b0*/  BSSY B1, `(.L_x_159) ;  /* 0x0000006000017945 */ /* 0x000fe80003800000 */
[----:B------:R3:W-:Y:S01]  /*44c0*/  @!P2 STG.E.U8 desc[UR36][R4.64+0x78], R13 ;  /* 0x0000780d0400a986 */ /* 0x0007e2000c101124 */
[----:B------:R-:W-:Y:S05]  /*44d0*/  @P1 BRA `(.L_x_160) ;  /* 0x00000000000c1947 */ /* 0x000fea0003800000 */
[----:B------:R-:W5:Y:S02]  /*44e0*/  LDG.E.U8 R90, desc[UR36][R8.64+0x79] ;  /* 0x00007924085a7981 */ /* 0x000f64000c1e1100 */
[----:B-----5:R-:W-:-:S05]  /*44f0*/  PRMT R12, R90, 0x8880, RZ ;  /* 0x000088805a0c7816 */ /* 0x020fca00000000ff */
[----:B------:R-:W-:-:S07]  /*4500*/  IMAD R15, R12, R89, RZ ;  /* 0x000000590c0f7224 */ /* 0x000fce00078e02ff */
.L_x_160:
[----:B------:R-:W-:Y:S05]  /*4510*/  BSYNC B1 ;  /* 0x0000000000017941 */ /* 0x000fea0003800000 */
.L_x_159:
[----:B------:R-:W-:Y:S01]  /*4520*/  @!P1 IMAD R85, R85, R88, R15 ;  /* 0x0000005855559224 */ /* 0x000fe200078e020f */
[----:B------:R-:W-:Y:S04]  /*4530*/  BSSY B1, `(.L_x_161) ;  /* 0x0000006000017945 */ /* 0x000fe80003800000 */
[----:B------:R0:W-:Y:S01]  /*4540*/  @!P1 STG.E.U8 desc[UR36][R4.64+0x79], R85 ;  /* 0x0000795504009986 */ /* 0x0001e2000c101124 */
[----:B------:R-:W-:Y:S05]  /*4550*/  @P5 BRA `(.L_x_162) ;  /* 0x00000000000c5947 */ /* 0x000fea0003800000 */
[----:B------:R-:W0:Y:S02]  /*4560*/  LDG.E.U8 R90, desc[UR36][R10.64+0x78] ;  /* 0x000078240a5a7981 */ /* 0x000e24000c1e1100 */
[----:B0123--:R-:W-:-:S05]  /*4570*/  PRMT R4, R90, 0x8880, RZ ;  /* 0x000088805a047816 */ /* 0x00ffca00000000ff */
[----:B------:R-:W-:-:S07]  /*4580*/  IMAD R15, R4, R89, RZ ;  /* 0x00000059040f7224 */ /* 0x000fce00078e02ff */
.L_x_162:
[----:B------:R-:W-:Y:S05]  /*4590*/  BSYNC B1 ;  /* 0x0000000000017941 */ /* 0x000fea0003800000 */
.L_x_161:
[----:B0123--:R-:W-:Y:S01]  /*45a0*/  @!P5 IMAD R5, R86, R88, R15 ;  /* 0x000000585605d224 */ /* 0x00ffe200078e020f */
[----:B------:R-:W-:Y:S01]  /*45b0*/  ISETP.LT.OR P0, PT, R3, 0x7a, !P0 ;  /* 0x0000007a0300780c */ /* 0x000fe20004701670 */
[----:B------:R-:W-:Y:S03]  /*45c0*/  BSSY B1, `(.L_x_163) ;  /* 0x0000006000017945 */ /* 0x000fe60003800000 */
[----:B------:R0:W-:Y:S09]  /*45d0*/  @!P5 STG.E.U8 desc[UR36][R6.64+0x78], R5 ;  /* 0x000078050600d986 */ /* 0x0001f2000c101124 */
[----:B------:R-:W-:Y:S05]  /*45e0*/  @P0 BRA `(.L_x_164) ;  /* 0x00000000000c0947 */ /* 0x000fea0003800000 */
[----:B------:R-:W2:Y:S02]  /*45f0*/  LDG.E.U8 R90, desc[UR36][R10.64+0x79] ;  /* 0x000079240a5a7981 */ /* 0x000ea4000c1e1100 */
[----:B--2---:R-:W-:-:S05]  /*4600*/  PRMT R4, R90, 0x8880, RZ ;  /* 0x000088805a047816 */ /* 0x004fca00000000ff */
[----:B------:R-:W-:-:S07]  /*4610*/  IMAD R15, R4, R89, RZ ;  /* 0x00000059040f7224 */ /* 0x000fce00078e02ff */
.L_x_164:
[----:B------:R-:W-:Y:S05]  /*4620*/  BSYNC B1 ;  /* 0x0000000000017941 */ /* 0x000fea0003800000 */
.L_x_163:
[----:B------:R-:W-:Y:S01]  /*4630*/  IMAD R15, R87, R88, R15 ;  /* 0x00000058570f7224 */ /* 0x000fe200078e020f */
[----:B------:R-:W-:Y:S06]  /*4640*/  @P0 BRA `(.L_x_165) ;  /* 0x0000000c00100947 */ /* 0x000fec0003800000 */
[----:B------:R1:W-:Y:S01]  /*4650*/  STG.E.U8 desc[UR36][R6.64+0x79], R15 ;  /* 0x0000790f06007986 */ /* 0x0003e2000c101124 */
[----:B------:R-:W-:Y:S05]  /*4660*/  BRA `(.L_x_165) ;  /* 0x0000000c00087947 */ /* 0x000fea0003800000 */
.L_x_36:
[C---:B------:R-:W-:Y:S02]  /*4670*/  ISETP.GE.AND P1, PT, R96.reuse, 0x1, PT ;  /* 0x000000016000780c */ /* 0x040fe40003f26270 */
[----:B------:R-:W-:Y:S02]  /*4680*/  ISETP.GE.AND P0, PT, R96, 0x9, PT ;  /* 0x000000096000780c */ /* 0x000fe40003f06270 */
[C---:B------:R-:W-:Y:S02]  /*4690*/  ISETP.LT.OR P4, PT, R3.reuse, 0x1, !P1 ;  /* 0x000000010300780c */ /* 0x040fe40004f81670 */
[C---:B------:R-:W-:Y:S02]  /*46a0*/  ISETP.LT.OR P3, PT, R3.reuse, 0x2, !P1 ;  /* 0x000000020300780c */ /* 0x040fe40004f61670 */
[C---:B------:R-:W-:Y:S02]  /*46b0*/  ISETP.LT.OR P2, PT, R3.reuse, 0x1, !P0 ;  /* 0x000000010300780c */ /* 0x040fe40004741670 */
[----:B------:R-:W-:-:S07]  /*46c0*/  ISETP.LT.OR P5, PT, R3, 0x2, !P0 ;  /* 0x000000020300780c */ /* 0x000fce00047a1670 */
[-C--:B------:R-:W-:Y:S02]  /*46d0*/  @!P4 IMAD R9, R24, R88.reuse, RZ ;  /* 0x000000581809c224 */ /* 0x080fe400078e02ff */
[-C--:B------:R-:W-:Y:S02]  /*46e0*/  @!P3 IMAD R25, R25, R88.reuse, RZ ;  /* 0x000000581919b224 */ /* 0x080fe400078e02ff */
[-C--:B------:R-:W-:Y:S01]  /*46f0*/  @!P2 IMAD R11, R26, R88.reuse, RZ ;  /* 0x000000581a0ba224 */ /* 0x080fe200078e02ff */
[----:B------:R0:W-:Y:S01]  /*4700*/  @!P4 STG.E.U8 desc[UR36][R4.64], R9 ;  /* 0x000000090400c986 */ /* 0x0001e2000c101124 */
[----:B------:R-:W-:Y:S01]  /*4710*/  ISETP.LT.OR P4, PT, R3, 0x9, !P1 ;  /* 0x000000090300780c */ /* 0x000fe20004f81670 */
[----:B------:R-:W-:Y:S02]  /*4720*/  @!P5 IMAD R27, R27, R88, RZ ;  /* 0x000000581b1bd224 */ /* 0x000fe400078e02ff */
[----:B------:R-:W-:Y:S01]  /*4730*/  @!P3 STG.E.U8 desc[UR36][R4.64+0x1], R25 ;  /* 0x000001190400b986 */ /* 0x000fe2000c101124 */
[----:B------:R-:W-:-:S03]  /*4740*/  ISETP.LT.OR P3, PT, R3, 0xa, !P1 ;  /* 0x0000000a0300780c */ /* 0x000fc60004f61670 */
[----:B------:R1:W-:Y:S01]  /*4750*/  @!P2 STG.E.U8 desc[UR36][R6.64], R11 ;  /* 0x0000000b0600a986 */ /* 0x0003e2000c101124 */
[----:B------:R-:W-:-:S03]  /*4760*/  ISETP.LT.OR P2, PT, R3, 0x9, !P0 ;  /* 0x000000090300780c */ /* 0x000fc60004741670 */
[----:B------:R-:W-:Y:S01]  /*4770*/  @!P5 STG.E.U8 desc[UR36][R6.64+0x1], R27 ;  /* 0x0000011b0600d986 */ /* 0x000fe2000c101124 */
[----:B------:R-:W-:Y:S01]  /*4780*/  ISETP.LT.OR P5, PT, R3, 0xa, !P0 ;  /* 0x0000000a0300780c */ /* 0x000fe200047a1670 */
[----:B------:R-:W-:-:S04]  /*4790*/  @!P4 IMAD R13, R28, R88, RZ ;  /* 0x000000581c0dc224 */ /* 0x000fc800078e02ff */
[-C--:B------:R-:W-:Y:S01]  /*47a0*/  @!P3 IMAD R29, R29, R88.reuse, RZ ;  /* 0x000000581d1db224 */ /* 0x080fe200078e02ff */
[----:B------:R-:W-:Y:S01]  /*47b0*/  @!P4 STG.E.U8 desc[UR36][R4.64+0x8], R13 ;  /* 0x0000080d0400c986 */ /* 0x000fe2000c101124 */
[C---:B------:R-:W-:Y:S02]  /*47c0*/  ISETP.LT.OR P4, PT, R3.reuse, 0x11, !P1 ;  /* 0x000000110300780c */ /* 0x040fe40004f81670 */
[-C--:B0-----:R-:W-:Y:S01]  /*47d0*/  @!P2 IMAD R9, R30, R88.reuse, RZ ;  /* 0x000000581e09a224 */ /* 0x081fe200078e02ff */
[----:B------:R-:W-:Y:S01]  /*47e0*/  @!P3 STG.E.U8 desc[UR36][R4.64+0x9], R29 ;  /* 0x0000091d0400b986 */ /* 0x000fe2000c101124 */
[----:B------:R-:W-:Y:S02]  /*47f0*/  ISETP.LT.OR P3, PT, R3, 0x12, !P1 ;  /* 0x000000120300780c */ /* 0x000fe40004f61670 */
[----:B------:R-:W-:Y:S01]  /*4800*/  @!P5 IMAD R31, R31, R88, RZ ;  /* 0x000000581f1fd224 */ /* 0x000fe200078e02ff */
[----:B------:R0:W-:Y:S01]  /*4810*/  @!P2 STG.E.U8 desc[UR36][R6.64+0x8], R9 ;  /* 0x000008090600a986 */ /* 0x0001e2000c101124 */
[----:B------:R-:W-:-:S03]  /*4820*/  ISETP.LT.OR P2, PT, R3, 0x11, !P0 ;  /* 0x000000110300780c */ /* 0x000fc60004741670 */
[----:B------:R-:W-:Y:S01]  /*4830*/  @!P5 STG.E.U8 desc[UR36][R6.64+0x9], R31 ;  /* 0x0000091f0600d986 */ /* 0x000fe2000c101124 */
[----:B------:R-:W-:Y:S01]  /*4840*/  ISETP.LT.OR P5, PT, R3, 0x12, !P0 ;  /* 0x000000120300780c */ /* 0x000fe200047a1670 */
[----:B-1----:R-:W-:-:S04]  /*4850*/  @!P4 IMAD R11, R32, R88, RZ ;  /* 0x00000058200bc224 */ /* 0x002fc800078e02ff */
        /* <DEDUP_REMOVED lines=109> */
[----:B------:R1:W-:Y:S01]  /*4f30*/  @!P4 STG.E.U8 desc[UR36][R4.64+0x58], R13 ;  /* 0x0000580d0400c986 */ /* 0x0003e2000c101124 */
        /* <DEDUP_REMOVED lines=13> */
[-C--:B-1----:R-:W-:Y:S01]  /*5010*/  @!P2 IMAD R13, R74, R88.reuse, RZ ;  /* 0x000000584a0da224 */ /* 0x082fe200078e02ff */
[----:B------:R-:W-:Y:S01]  /*5020*/  @!P3 STG.E.U8 desc[UR36][R4.64+0x61], R73 ;  /* 0x000061490400b986 */ /* 0x000fe2000c101124 */
[----:B------:R-:W-:Y:S02]  /*5030*/  ISETP.LT.OR P3, PT, R3, 0x6a, !P1 ;  /* 0x0000006a0300780c */ /* 0x000fe40004f61670 */
[----:B------:R-:W-:Y:S01]  /*5040*/  @!P5 IMAD R75, R75, R88, RZ ;  /* 0x000000584b4bd224 */ /* 0x000fe200078e02ff */
[----:B------:R1:W-:Y:S01]  /*5050*/  @!P2 STG.E.U8 desc[UR36][R6.64+0x60], R13 ;  /* 0x0000600d0600a986 */ /* 0x0003e2000c101124 */
[----:B------:R-:W-:-:S03]  /*5060*/  ISETP.LT.OR P2, PT, R3, 0x69, !P0 ;  /* 0x000000690300780c */ /* 0x000fc60004741670 */
[----:B------:R-:W-:Y:S01]  /*5070*/  @!P5 STG.E.U8 desc[UR36][R6.64+0x61], R75 ;  /* 0x0000614b0600d986 */ /* 0x000fe2000c101124 */
[----:B------:R-:W-:Y:S01]  /*5080*/  ISETP.LT.OR P5, PT, R3, 0x6a, !P0 ;  /* 0x0000006a0300780c */ /* 0x000fe200047a1670 */
[----:B0-----:R-:W-:-:S04]  /*5090*/  @!P4 IMAD R9, R76, R88, RZ ;  /* 0x000000584c09c224 */ /* 0x001fc800078e02ff */
[-C--:B------:R-:W-:Y:S01]  /*50a0*/  @!P3 IMAD R77, R77, R88.reuse, RZ ;  /* 0x000000584d4db224 */ /* 0x080fe200078e02ff */
[----:B------:R-:W-:Y:S01]  /*50b0*/  @!P4 STG.E.U8 desc[UR36][R4.64+0x68], R9 ;  /* 0x000068090400c986 */ /* 0x000fe2000c101124 */
[C---:B------:R-:W-:Y:S02]  /*50c0*/  ISETP.LT.OR P4, PT, R3.reuse, 0x72, !P1 ;  /* 0x000000720300780c */ /* 0x040fe40004f81670 */
[-C--:B--2---:R-:W-:Y:S01]  /*50d0*/  @!P2 IMAD R11, R78, R88.reuse, RZ ;  /* 0x000000584e0ba224 */ /* 0x084fe200078e02ff */
[----:B------:R-:W-:Y:S01]  /*50e0*/  @!P3 STG.E.U8 desc[UR36][R4.64+0x69], R77 ;  /* 0x0000694d0400b986 */ /* 0x000fe2000c101124 */
[----:B------:R-:W-:Y:S02]  /*50f0*/  ISETP.LT.OR P3, PT, R3, 0x71, !P1 ;  /* 0x000000710300780c */ /* 0x000fe40004f61670 */
[----:B------:R-:W-:Y:S01]  /*5100*/  @!P5 IMAD R79, R79, R88, RZ ;  /* 0x000000584f4fd224 */ /* 0x000fe200078e02ff */
[----:B------:R0:W-:Y:S01]  /*5110*/  @!P2 STG.E.U8 desc[UR36][R6.64+0x68], R11 ;  /* 0x0000680b0600a986 */ /* 0x0001e2000c101124 */
[----:B------:R-:W-:-:S03]  /*5120*/  ISETP.LT.OR P2, PT, R3, 0x71, !P0 ;  /* 0x000000710300780c */ /* 0x000fc60004741670 */
[----:B------:R2:W-:Y:S01]  /*5130*/  @!P5 STG.E.U8 desc[UR36][R6.64+0x69], R79 ;  /* 0x0000694f0600d986 */ /* 0x0005e2000c101124 */
[----:B------:R-:W-:Y:S01]  /*5140*/  ISETP.LT.OR P5, PT, R3, 0x79, !P0 ;  /* 0x000000790300780c */ /* 0x000fe200047a1670 */
[----:B------:R-:W-:-:S04]  /*5150*/  @!P4 IMAD R81, R81, R88, RZ ;  /* 0x000000585151c224 */ /* 0x000fc800078e02ff */
[-C--:B-1----:R-:W-:Y:S01]  /*5160*/  @!P3 IMAD R13, R80, R88.reuse, RZ ;  /* 0x00000058500db224 */ /* 0x082fe200078e02ff */
[----:B------:R2:W-:Y:S01]  /*5170*/  @!P4 STG.E.U8 desc[UR36][R4.64+0x71], R81 ;  /* 0x000071510400c986 */ /* 0x0005e2000c101124 */
[C---:B------:R-:W-:Y:S02]  /*5180*/  ISETP.LT.OR P4, PT, R3.reuse, 0x72, !P0 ;  /* 0x000000720300780c */ /* 0x040fe40004781670 */
[C---:B------:R-:W-:Y:S01]  /*5190*/  ISETP.LT.OR P0, PT, R3.reuse, 0x7a, !P0 ;  /* 0x0000007a0300780c */ /* 0x040fe20004701670 */
[----:B------:R2:W-:Y:S01]  /*51a0*/  @!P3 STG.E.U8 desc[UR36][R4.64+0x70], R13 ;  /* 0x0000700d0400b986 */ /* 0x0005e2000c101124 */
[C---:B------:R-:W-:Y:S02]  /*51b0*/  ISETP.LT.OR P3, PT, R3.reuse, 0x79, !P1 ;  /* 0x000000790300780c */ /* 0x040fe40004f61670 */
[----:B------:R-:W-:Y:S01]  /*51c0*/  ISETP.LT.OR P1, PT, R3, 0x7a, !P1 ;  /* 0x0000007a0300780c */ /* 0x000fe20004f21670 */
[-C--:B------:R-:W-:Y:S02]  /*51d0*/  @!P2 IMAD R3, R82, R88.reuse, RZ ;  /* 0x000000585203a224 */ /* 0x080fe400078e02ff */
[----:B0-----:R-:W-:-:S03]  /*51e0*/  @!P5 IMAD R11, R86, R88, RZ ;  /* 0x00000058560bd224 */ /* 0x001fc600078e02ff */
[----:B------:R2:W-:Y:S01]  /*51f0*/  @!P2 STG.E.U8 desc[UR36][R6.64+0x70], R3 ;  /* 0x000070030600a986 */ /* 0x0005e2000c101124 */
[-C--:B------:R-:W-:Y:S02]  /*5200*/  @!P4 IMAD R83, R83, R88.reuse, RZ ;  /* 0x000000585353c224 */ /* 0x080fe400078e02ff */
[-C--:B------:R-:W-:Y:S02]  /*5210*/  @!P0 IMAD R87, R87, R88.reuse, RZ ;  /* 0x0000005857578224 */ /* 0x080fe400078e02ff */
[-C--:B------:R-:W-:Y:S01]  /*5220*/  @!P3 IMAD R9, R84, R88.reuse, RZ ;  /* 0x000000585409b224 */ /* 0x080fe200078e02ff */
[----:B------:R2:W-:Y:S01]  /*5230*/  @!P4 STG.E.U8 desc[UR36][R6.64+0x71], R83 ;  /* 0x000071530600c986 */ /* 0x0005e2000c101124 */
[----:B------:R-:W-:-:S03]  /*5240*/  @!P1 IMAD R85, R85, R88, RZ ;  /* 0x0000005855559224 */ /* 0x000fc600078e02ff */
[----:B------:R2:W-:Y:S04]  /*5250*/  @!P3 STG.E.U8 desc[UR36][R4.64+0x78], R9 ;  /* 0x000078090400b986 */ /* 0x0005e8000c101124 */
[----:B------:R2:W-:Y:S04]  /*5260*/  @!P1 STG.E.U8 desc[UR36][R4.64+0x79], R85 ;  /* 0x0000795504009986 */ /* 0x0005e8000c101124 */
[----:B------:R2:W-:Y:S04]  /*5270*/  @!P5 STG.E.U8 desc[UR36][R6.64+0x78], R11 ;  /* 0x0000780b0600d986 */ /* 0x0005e8000c101124 */
[----:B------:R2:W-:Y:S02]  /*5280*/  @!P0 STG.E.U8 desc[UR36][R6.64+0x79], R87 ;  /* 0x0000795706008986 */ /* 0x0005e4000c101124 */
.L_x_165:
[----:B------:R-:W-:Y:S05]  /*5290*/  BSYNC B0 ;  /* 0x0000000000007941 */ /* 0x000fea0003800000 */
.L_x_35:
[----:B------:R-:W-:Y:S01]  /*52a0*/  ULDC UR4, c[0x0][0xc] ;  /* 0x0000030000047ab9 */ /* 0x000fe20000000800 */
[----:B------:R-:W-:Y:S01]  /*52b0*/  ULDC UR5, c[0x0][0x10] ;  /* 0x0000040000057ab9 */ /* 0x000fe20000000800 */
[----:B--2---:R-:W2:Y:S01]  /*52c0*/  LDC R3, c[0x0][0x14] ;  /* 0x00000500ff037b82 */ /* 0x004ea20000000800 */
[----:B------:R-:W-:Y:S01]  /*52d0*/  UIMAD.WIDE.U32 UR4, UR4, UR5, URZ ;  /* 0x00000005040472a5 */ /* 0x000fe2000f8e003f */
[----:B------:R-:W-:Y:S02]  /*52e0*/  IMAD.MOV.U32 R93, RZ, RZ, -0x1 ;  /* 0xffffffffff5d7424 */ /* 0x000fe400078e00ff */
[----:B------:R-:W-:-:S03]  /*52f0*/  IMAD.MOV.U32 R91, RZ, RZ, -0x1 ;  /* 0xffffffffff5b7424 */ /* 0x000fc600078e00ff */
[----:B--2---:R-:W-:-:S04]  /*5300*/  IMAD.WIDE.U32 R16, R3, UR4, R16 ;  /* 0x0000000403107c25 */ /* 0x004fc8000f8e0010 */
[----:B------:R-:W-:Y:S01]  /*5310*/  IMAD R3, R3, UR5, RZ ;  /* 0x0000000503037c24 */ /* 0x000fe2000f8e02ff */
[----:B------:R-:W-:Y:S02]  /*5320*/  ULDC.64 UR4, c[0x0][0x650] ;  /* 0x0001940000047ab9 */ /* 0x000fe40000000a00 */
[----:B------:R-:W-:Y:S01]  /*5330*/  ISETP.GE.U32.AND P0, PT, R16, UR4, PT ;  /* 0x0000000410007c0c */ /* 0x000fe2000bf06070 */
[--C-:B------:R-:W-:Y:S01]  /*5340*/  IMAD.IADD R17, R17, 0x1, R3.reuse ;  /* 0x0000000111117824 */ /* 0x100fe200078e0203 */
[----:B------:R-:W-:-:S04]  /*5350*/  PRMT R3, RZ, 0x7610, R3 ;  /* 0x00007610ff037816 */ /* 0x000fc80000000003 */
[----:B------:R-:W-:-:S13]  /*5360*/  ISETP.GE.U32.AND.EX P0, PT, R17, UR5, PT, P0 ;  /* 0x0000000511007c0c */ /* 0x000fda000bf06100 */
[----:B------:R-:W-:Y:S05]  /*5370*/  @P0 BRA `(.L_x_166) ;  /* 0x0000000400640947 */ /* 0x000fea0003800000 */
[----:B------:R-:W2:Y:S01]  /*5380*/  S2R R12, SR_CTAID.X ;  /* 0x00000000000c7919 */ /* 0x000ea20000002500 */
[----:B------:R-:W3:Y:S01]  /*5390*/  LDC.64 R10, c[0x0][0x628] ;  /* 0x00018a00ff0a7b82 */ /* 0x000ee20000000a00 */
[----:B------:R-:W-:Y:S01]  /*53a0*/  ULDC UR4, c[0x0][0x150] ;  /* 0x0000540000047ab9 */ /* 0x000fe20000000800 */
[----:B------:R-:W-:Y:S01]  /*53b0*/  IMAD.MOV.U32 R8, RZ, RZ, R16 ;  /* 0x000000ffff087224 */ /* 0x000fe200078e0010 */
[----:B------:R-:W0:Y:S01]  /*53c0*/  S2R R24, SR_CTAID.Y ;  /* 0x0000000000187919 */ /* 0x000e220000002600 */
[----:B------:R-:W-:-:S04]  /*53d0*/  IMAD.MOV.U32 R9, RZ, RZ, R17 ;  /* 0x000000ffff097224 */ /* 0x000fc800078e0011 */
[----:B------:R-:W0:Y:S08]  /*53e0*/  LDC R21, c[0x0][0x144] ;  /* 0x00005100ff157b82 */ /* 0x000e300000000800 */
[----:B------:R-:W0:Y:S08]  /*53f0*/  LDC R0, c[0x0][0x630] ;  /* 0x00018c00ff007b82 */ /* 0x000e300000000800 */
[----:B-1----:R-:W1:Y:S01]  /*5400*/  LDC.64 R14, c[0x0][0x620] ;  /* 0x00018800ff0e7b82 */ /* 0x002e620000000a00 */
[----:B---3--:R-:W-:-:S04]  /*5410*/  ISETP.NE.U32.AND P0, PT, R10, RZ, PT ;  /* 0x000000ff0a00720c */ /* 0x008fc80003f05070 */
[----:B------:R-:W-:Y:S02]  /*5420*/  ISETP.NE.AND.EX P0, PT, R11, RZ, PT, P0 ;  /* 0x000000ff0b00720c */ /* 0x000fe40003f05300 */
[----:B--2---:R-:W-:-:S05]  /*5430*/  I2FP.F32.U32 R3, R12 ;  /* 0x0000000c00037245 */ /* 0x004fca0000201000 */
[----:B------:R-:W-:-:S04]  /*5440*/  FMUL R3, R3, UR4 ;  /* 0x0000000403037c20 */ /* 0x000fc80008400000 */
[----:B------:R2:W3:Y:S02]  /*5450*/  F2I.U32.TRUNC.NTZ R20, R3 ;  /* 0x0000000300147305 */ /* 0x0004e4000020f000 */
[----:B0-----:R-:W-:Y:S05]  /*5460*/  @!P0 BRA `(.L_x_167) ;  /* 0x0000000000288947 */ /* 0x001fea0003800000 */
[----:B--2---:R-:W0:Y:S02]  /*5470*/  LDC R3, c[0x0][0x634] ;  /* 0x00018d00ff037b82 */ /* 0x004e240000000800 */
[----:B0-----:R-:W-:-:S05]  /*5480*/  IADD3 R3, P0, R16, R3, RZ ;  /* 0x0000000310037210 */ /* 0x001fca0007f1e0ff */
[----:B------:R-:W-:-:S04]  /*5490*/  IMAD.X R13, RZ, RZ, R17, P0 ;  /* 0x000000ffff0d7224 */ /* 0x000fc800000e0611 */
[----:B------:R-:W-:-:S04]  /*54a0*/  IMAD.WIDE.U32 R4, R13, R10, RZ ;  /* 0x0000000a0d047225 */ /* 0x000fc800078e00ff */
[----:B----4-:R-:W-:-:S04]  /*54b0*/  IMAD.WIDE.U32 R6, P0, R3, R11, R4 ;  /* 0x0000000b03067225 */ /* 0x010fc80007800004 */
[----:B------:R-:W-:-:S04]  /*54c0*/  IMAD.WIDE.U32 R4, R3, R10, RZ ;  /* 0x0000000a03047225 */ /* 0x000fc800078e00ff */
[----:B------:R-:W-:Y:S01]  /*54d0*/  IMAD.X R9, RZ, RZ, RZ, P0 ;  /* 0x000000ffff097224 */ /* 0x000fe200000e06ff */
[----:B------:R-:W-:Y:S01]  /*54e0*/  IADD3 RZ, P0, R5, R6, RZ ;  /* 0x0000000605ff7210 */ /* 0x000fe20007f1e0ff */
[----:B------:R-:W-:-:S04]  /*54f0*/  IMAD.MOV.U32 R8, RZ, RZ, R7 ;  /* 0x000000ffff087224 */ /* 0x000fc800078e0007 */
[----:B------:R-:W-:-:S08]  /*5500*/  IMAD.WIDE.U32.X R8, R13, R11, R8, P0 ;  /* 0x0000000b0d087225 */ /* 0x000fd000000e0408 */
.L_x_167:
[----:B------:R-:W0:Y:S01]  /*5510*/  LDC.64 R28, c[0x0][0x640] ;  /* 0x00019000ff1c7b82 */ /* 0x000e220000000a00 */
[-CC-:B------:R-:W-:Y:S01]  /*5520*/  SHF.R.U64 R91, R8, R0.reuse, R9.reuse ;  /* 0x00000000085b7219 */ /* 0x180fe20000001209 */
[----:B---3--:R-:W-:Y:S01]  /*5530*/  IMAD.MOV R20, RZ, RZ, -R20 ;  /* 0x000000ffff147224 */ /* 0x008fe200078e0a14 */
[----:B------:R-:W-:Y:S01]  /*5540*/  SHF.R.U32.HI R0, RZ, R0, R9 ;  /* 0x00000000ff007219 */ /* 0x000fe20000011609 */
[----:B------:R-:W-:Y:S01]  /*5550*/  ULDC UR4, c[0x0][0x154] ;  /* 0x0000550000047ab9 */ /* 0x000fe20000000800 */
[----:B--2---:R-:W-:Y:S01]  /*5560*/  IADD3 R3, P0, RZ, -R91, RZ ;  /* 0x8000005bff037210 */ /* 0x004fe20007f1e0ff */
[----:B------:R-:W-:Y:S02]  /*5570*/  IMAD R21, R21, R20, R12 ;  /* 0x0000001415157224 */ /* 0x000fe400078e020c */
[----:B----4-:R-:W2:Y:S01]  /*5580*/  LDC R6, c[0x0][0x618] ;  /* 0x00018600ff067b82 */ /* 0x010ea20000000800 */
[----:B------:R-:W-:Y:S02]  /*5590*/  IMAD.MOV.U32 R7, RZ, RZ, 0x1 ;  /* 0x00000001ff077424 */ /* 0x000fe400078e00ff */
[----:B------:R-:W-:-:S04]  /*55a0*/  IMAD.X R5, RZ, RZ, ~R0, P0 ;  /* 0x000000ffff057224 */ /* 0x000fc800000e0e00 */
[-C--:B-1----:R-:W-:Y:S01]  /*55b0*/  IMAD R0, R5, R14.reuse, RZ ;  /* 0x0000000e05007224 */ /* 0x082fe200078e02ff */
[----:B------:R-:W1:Y:S01]  /*55c0*/  LDC R8, c[0x0][0x608] ;  /* 0x00018200ff087b82 */ /* 0x000e620000000800 */
[----:B------:R-:W-:-:S04]  /*55d0*/  IMAD.WIDE.U32 R4, R3, R14, R16 ;  /* 0x0000000e03047225 */ /* 0x000fc800078e0010 */
[----:B------:R-:W-:Y:S01]  /*55e0*/  IMAD R3, R3, R15, R0 ;  /* 0x0000000f03037224 */ /* 0x000fe200078e0200 */
[----:B------:R-:W-:Y:S02]  /*55f0*/  I2FP.F32.U32 R0, R24 ;  /* 0x0000001800007245 */ /* 0x000fe40000201000 */
[----:B------:R-:W3:Y:S01]  /*5600*/  LDC R26, c[0x0][0x658] ;  /* 0x00019600ff1a7b82 */ /* 0x000ee20000000800 */
[----:B------:R-:W-:Y:S01]  /*5610*/  IMAD.IADD R3, R5, 0x1, R3 ;  /* 0x0000000105037824 */ /* 0x000fe200078e0203 */
[----:B0-----:R-:W-:Y:S01]  /*5620*/  ISETP.NE.U32.AND P0, PT, R28, RZ, PT ;  /* 0x000000ff1c00720c */ /* 0x001fe20003f05070 */
[----:B------:R-:W-:Y:S01]  /*5630*/  FMUL R0, R0, UR4 ;  /* 0x0000000400007c20 */ /* 0x000fe20008400000 */
[----:B------:R-:W-:Y:S02]  /*5640*/  IMAD.MOV.U32 R5, RZ, RZ, -0x1 ;  /* 0xffffffffff057424 */ /* 0x000fe400078e00ff */
[----:B------:R-:W-:Y:S01]  /*5650*/  ISETP.NE.AND.EX P0, PT, R29, RZ, PT, P0 ;  /* 0x000000ff1d00720c */ /* 0x000fe20003f05300 */
[----:B------:R0:W4:Y:S01]  /*5660*/  F2I.U32.TRUNC.NTZ R13, R0 ;  /* 0x00000000000d7305 */ /* 0x000122000020f000 */
[----:B------:R-:W0:Y:S01]  /*5670*/  LDC R15, c[0x0][0x148] ;  /* 0x00005200ff0f7b82 */ /* 0x000e220000000800 */
[----:B--2---:R-:W-:-:S02]  /*5680*/  SHF.R.U64 R12, R4, R6, R3 ;  /* 0x00000006040c7219 */ /* 0x004fc40000001203 */
[----:B------:R-:W-:-:S05]  /*5690*/  SHF.R.U32.HI R3, RZ, R6, R3 ;  /* 0x00000006ff037219 */ /* 0x000fca0000011603 */
[----:B------:R-:W2:Y:S01]  /*56a0*/  LDC R20, c[0x0][0x600] ;  /* 0x00018000ff147b82 */ /* 0x000ea20000000800 */
[-CC-:B-1----:R-:W-:Y:S02]  /*56b0*/  SHF.R.U64 R10, R12, R8.reuse, R3.reuse ;  /* 0x000000080c0a7219 */ /* 0x182fe40000001203 */
[----:B------:R-:W-:-:S05]  /*56c0*/  SHF.R.U32.HI R3, RZ, R8, R3 ;  /* 0x00000008ff037219 */ /* 0x000fca0000011603 */
[----:B------:R-:W1:Y:S01]  /*56d0*/  LDC R27, c[0x0][0x648] ;  /* 0x00019200ff1b7b82 */ /* 0x000e620000000800 */
[-C--:B---3--:R-:W-:Y:S02]  /*56e0*/  SHF.L.U32 R4, R5, R26.reuse, RZ ;  /* 0x0000001a05047219 */ /* 0x088fe400000006ff */
[-CC-:B------:R-:W-:Y:S02]  /*56f0*/  SHF.R.U64 R14, R10, R26.reuse, R3.reuse ;  /* 0x0000001a0a0e7219 */ /* 0x180fe40000001203 */
[----:B------:R-:W-:Y:S02]  /*5700*/  SHF.R.U32.HI R5, RZ, R26, R3 ;  /* 0x0000001aff057219 */ /* 0x000fe40000011603 */
[----:B------:R-:W-:Y:S01]  /*5710*/  LOP3.LUT R25, RZ, R4, RZ, 0x33, !PT ;  /* 0x00000004ff197212 */ /* 0x000fe200078e33ff */
[----:B------:R-:W3:Y:S01]  /*5720*/  LDC R30, c[0x0][0x638] ;  /* 0x00018e00ff1e7b82 */ /* 0x000ee20000000800 */
[----:B------:R-:W-:Y:S01]  /*5730*/  SHF.L.U32 R26, R7, R26, RZ ;  /* 0x0000001a071a7219 */ /* 0x000fe200000006ff */
[----:B------:R-:W-:-:S06]  /*5740*/  IMAD.MOV.U32 R4, RZ, RZ, R14 ;  /* 0x000000ffff047224 */ /* 0x000fcc00078e000e */
[----:B------:R-:W0:Y:S01]  /*5750*/  LDC R31, c[0x0][0x610] ;  /* 0x00018400ff1f7b82 */ /* 0x000e220000000800 */
[----:B----4-:R-:W-:Y:S05]  /*5760*/  @!P0 BRA `(.L_x_168) ;  /* 0x0000000000288947 */ /* 0x010fea0003800000 */
        /* <DEDUP_REMOVED lines=10> */
.L_x_168:
[----:B------:R-:W-:Y:S01]  /*5810*/  ISETP.NE.AND P0, PT, R2, 0x1, PT ;  /* 0x000000010200780c */ /* 0x000fe20003f05270 */
[----:B--2---:R-:W-:Y:S01]  /*5820*/  VIADD R7, R20, 0xffffffff ;  /* 0xffffffff14077836 */ /* 0x004fe20000000000 */
[----:B01----:R-:W-:Y:S01]  /*5830*/  SHF.R.U64 R0, R4, R27, R5 ;  /* 0x0000001b04007219 */ /* 0x003fe20000001205 */
[----:B------:R-:W-:Y:S01]  /*5840*/  IMAD.MOV R13, RZ, RZ, -R13 ;  /* 0x000000ffff0d7224 */ /* 0x000fe200078e0a0d */
[----:B------:R-:W-:Y:S01]  /*5850*/  LOP3.LUT R5, R10, R25, RZ, 0xc0, !PT ;  /* 0x000000190a057212 */ /* 0x000fe200078ec0ff */
[----:B------:R-:W-:Y:S01]  /*5860*/  IMAD.MOV.U32 R4, RZ, RZ, 0x1 ;  /* 0x00000001ff047424 */ /* 0x000fe200078e00ff */
[----:B------:R-:W-:Y:S01]  /*5870*/  LOP3.LUT R12, R12, R7, RZ, 0xc0, !PT ;  /* 0x000000070c0c7212 */ /* 0x000fe200078ec0ff */
[----:B------:R-:W-:Y:S02]  /*5880*/  IMAD.MOV R3, RZ, RZ, -R0 ;  /* 0x000000ffff037224 */ /* 0x000fe400078e0a00 */
[----:B------:R-:W-:Y:S02]  /*5890*/  IMAD R0, R26, R0, R5 ;  /* 0x000000001a007224 */ /* 0x000fe400078e0205 */
[----:B---3--:R-:W-:-:S02]  /*58a0*/  IMAD R3, R3, R30, R14 ;  /* 0x0000001e03037224 */ /* 0x008fc400078e020e */
[----:B------:R-:W-:Y:S02]  /*58b0*/  @P0 IMAD R21, R15, R13, R24 ;  /* 0x0000000d0f150224 */ /* 0x000fe400078e0218 */
[----:B------:R-:W-:Y:S01]  /*58c0*/  IMAD R5, R3, R20, R12 ;  /* 0x0000001403057224 */ /* 0x000fe200078e020c */
[----:B------:R-:W-:Y:S01]  /*58d0*/  PRMT R3, R4, 0x7610, R3 ;  /* 0x0000761004037816 */ /* 0x000fe20000000003 */
[----:B------:R-:W-:-:S05]  /*58e0*/  IMAD R0, R0, R31, R21 ;  /* 0x0000001f00007224 */ /* 0x000fca00078e0215 */
[----:B------:R-:W-:Y:S02]  /*58f0*/  SEL R93, R5, R0, !P0 ;  /* 0x00000000055d7207 */ /* 0x000fe40004000000 */
[----:B------:R-:W-:-:S07]  /*5900*/  SEL R0, R0, R5, !P0 ;  /* 0x0000000500007207 */ /* 0x000fce0004000000 */
.L_x_166:
[----:B------:R-:W-:Y:S01]  /*5910*/  LOP3.LUT P0, RZ, R3, 0xff, RZ, 0xc0, !PT ;  /* 0x000000ff03ff7812 */ /* 0x000fe2000780c0ff */
[----:B------:R-:W-:-:S12]  /*5920*/  IMAD.MOV.U32 R92, RZ, RZ, R0 ;  /* 0x000000ffff5c7224 */ /* 0x000fd800078e0000 */
[----:B------:R-:W-:Y:S05]  /*5930*/  @P0 BRA `(.L_x_169) ;  /* 0xffffffb8008c0947 */ /* 0x000fea000383ffff */
[----:B------:R-:W-:Y:S05]  /*5940*/  EXIT ;  /* 0x000000000000794d */ /* 0x000fea0003800000 */
.L_x_8:
        /* <DEDUP_REMOVED lines=26> */
.L_x_171:
[----:B------:R-:W0:Y:S01]  /*5af0*/  LDC.64 R28, c[0x0][0x640] ;  /* 0x00019000ff1c7b82 */ /* 0x000e220000000a00 */
[-CC-:B------:R-:W-:Y:S01]  /*5b00*/  SHF.R.U64 R22, R12, R6.reuse, R13.reuse ;  /* 0x000000060c167219 */ /* 0x180fe2000000120d */
[----:B------:R-:W-:Y:S01]  /*5b10*/  IMAD.MOV.U32 R30, RZ, RZ, 0x1 ;  /* 0x00000001ff1e7424 */ /* 0x000fe200078e00ff */
[----:B------:R-:W-:Y:S02]  /*5b20*/  SHF.R.U32.HI R6, RZ, R6, R13 ;  /* 0x00000006ff067219 */ /* 0x000fe4000001160d */
        /* <DEDUP_REMOVED lines=8> */
[----:B------:R-:W-:Y:S01]  /*5bb0*/  IMAD.IADD R9, R9, 0x1, R11 ;  /* 0x0000000109097824 */ /* 0x000fe200078e020b */
[----:B0-----:R-:W-:-:S04]  /*5bc0*/  ISETP.NE.U32.AND P0, PT, R28, RZ, PT ;  /* 0x000000ff1c00720c */ /* 0x001fc80003f05070 */
[----:B------:R-:W-:Y:S02]  /*5bd0*/  ISETP.NE.AND.EX P0, PT, R29, RZ, PT, P0 ;  /* 0x000000ff1d00720c */ /* 0x000fe40003f05300 */
[----:B------:R-:W0:Y:S01]  /*5be0*/  LDC R20, c[0x0][0x600] ;  /* 0x00018000ff147b82 */ /* 0x000e220000000800 */
[-CC-:B-1----:R-:W-:Y:S01]  /*5bf0*/  SHF.R.U64 R14, R8, R10.reuse, R9.reuse ;  /* 0x0000000a080e7219 */ /* 0x182fe20000001209 */
[----:B------:R-:W-:Y:S01]  /*5c00*/  IMAD.MOV.U32 R8, RZ, RZ, -0x1 ;  /* 0xffffffffff087424 */ /* 0x000fe200078e00ff */
[----:B------:R-:W-:-:S05]  /*5c10*/  SHF.R.U32.HI R9, RZ, R10, R9 ;  /* 0x0000000aff097219 */ /* 0x000fca0000011609 */
[----:B------:R-:W1:Y:S01]  /*5c20*/  LDC R24, c[0x0][0x648] ;  /* 0x00019200ff187b82 */ /* 0x000e620000000800 */
[-CC-:B--2---:R-:W-:Y:S02]  /*5c30*/  SHF.R.U64 R23, R14, R12.reuse, R9.reuse ;  /* 0x0000000c0e177219 */ /* 0x184fe40000001209 */
[----:B------:R-:W-:-:S05]  /*5c40*/  SHF.R.U32.HI R6, RZ, R12, R9 ;  /* 0x0000000cff067219 */ /* 0x000fca0000011609 */
[----:B------:R-:W2:Y:S01]  /*5c50*/  LDC R26, c[0x0][0x638] ;  /* 0x00018e00ff1a7b82 */ /* 0x000ea20000000800 */
[-C--:B---3--:R-:W-:Y:S02]  /*5c60*/  SHF.L.U32 R8, R8, R27.reuse, RZ ;  /* 0x0000001b08087219 */ /* 0x088fe400000006ff */
[-CC-:B------:R-:W-:Y:S02]  /*5c70*/  SHF.R.U64 R25, R23, R27.reuse, R6.reuse ;  /* 0x0000001b17197219 */ /* 0x180fe40000001206 */
[----:B------:R-:W-:Y:S02]  /*5c80*/  LOP3.LUT R32, RZ, R8, RZ, 0x33, !PT ;  /* 0x00000008ff207212 */ /* 0x000fe400078e33ff */
[----:B------:R-:W-:Y:S01]  /*5c90*/  SHF.R.U32.HI R9, RZ, R27, R6 ;  /* 0x0000001bff097219 */ /* 0x000fe20000011606 */
[----:B------:R-:W3:Y:S01]  /*5ca0*/  LDC R31, c[0x0][0x610] ;  /* 0x00018400ff1f7b82 */ /* 0x000ee20000000800 */
[----:B------:R-:W-:Y:S01]  /*5cb0*/  IMAD.MOV.U32 R8, RZ, RZ, R25 ;  /* 0x000000ffff087224 */ /* 0x000fe200078e0019 */
[----:B------:R-:W-:Y:S06]  /*5cc0*/  @!P0 BRA `(.L_x_172) ;  /* 0x0000000000288947 */ /* 0x000fec0003800000 */
        /* <DEDUP_REMOVED lines=10> */
.L_x_172:
[----:B------:R-:W-:Y:S01]  /*5d70*/  ISETP.NE.AND P0, PT, R2, 0x1, PT ;  /* 0x000000010200780c */ /* 0x000fe20003f05270 */
[----:B------:R-:W-:Y:S01]  /*5d80*/  IMAD.MOV.U32 R13, RZ, RZ, R22 ;  /* 0x000000ffff0d7224 */ /* 0x000fe200078e0016 */
[----:B-1----:R-:W-:Y:S01]  /*5d90*/  SHF.R.U64 R6, R8, R24, R9 ;  /* 0x0000001808067219 */ /* 0x002fe20000001209 */
[----:B0-----:R-:W-:Y:S01]  /*5da0*/  VIADD R9, R20, 0xffffffff ;  /* 0xffffffff14097836 */ /* 0x001fe20000000000 */
[----:B------:R-:W-:Y:S02]  /*5db0*/  SHF.L.U32 R30, R30, R27, RZ ;  /* 0x0000001b1e1e7219 */ /* 0x000fe400000006ff */
[----:B------:R-:W-:Y:S01]  /*5dc0*/  LOP3.LUT R5, R23, R32, RZ, 0xc0, !PT ;  /* 0x0000002017057212 */ /* 0x000fe200078ec0ff */
[----:B------:R-:W-:-:S04]  /*5dd0*/  IMAD.MOV R8, RZ, RZ, -R6 ;  /* 0x000000ffff087224 */ /* 0x000fc800078e0a06 */
[----:B------:R-:W-:Y:S01]  /*5de0*/  IMAD R6, R30, R6, R5 ;  /* 0x000000061e067224 */ /* 0x000fe200078e0205 */
[----:B------:R-:W-:Y:S01]  /*5df0*/  LOP3.LUT R5, R14, R9, RZ, 0xc0, !PT ;  /* 0x000000090e057212 */ /* 0x000fe200078ec0ff */
[----:B------:R-:W-:Y:S02]  /*5e00*/  @P0 IMAD R3, R7, R21, R4 ;  /* 0x0000001507030224 */ /* 0x000fe400078e0204 */
[----:B--2---:R-:W-:Y:S02]  /*5e10*/  IMAD R4, R8, R26, R25 ;  /* 0x0000001a08047224 */ /* 0x004fe400078e0219 */
[----:B---3--:R-:W-:Y:S02]  /*5e20*/  IMAD R3, R6, R31, R3 ;  /* 0x0000001f06037224 */ /* 0x008fe400078e0203 */
[----:B------:R-:W-:Y:S02]  /*5e30*/  IMAD R4, R4, R20, R5 ;  /* 0x0000001404047224 */ /* 0x000fe400078e0205 */
[----:B------:R-:W-:-:S03]  /*5e40*/  IMAD.MOV.U32 R6, RZ, RZ, 0x1 ;  /* 0x00000001ff067424 */ /* 0x000fc600078e00ff */
[----:B------:R-:W-:Y:S02]  /*5e50*/  SEL R20, R4, R3, !P0 ;  /* 0x0000000304147207 */ /* 0x000fe40004000000 */
[----:B------:R-:W-:-:S07]  /*5e60*/  SEL R11, R3, R4, !P0 ;  /* 0x00000004030b7207 */ /* 0x000fce0004000000 */
.L_x_170:
[----:B------:R-:W-:-:S08]  /*5e70*/  NOP ;  /* 0x0000000000007918 */ /* 0x000fd00000000000 */
[----:B------:R-:W0:-:S00]  /*5e80*/  USETMAXREG.DEALLOC.CTAPOOL 0x28 ;  /* 0x00000028000079c8 */ /* 0x000e0000080e0500 */
[----:B0-----:R-:W-:-:S13]  /*5e90*/  ISETP.NE.AND P0, PT, R0, RZ, PT ;  /* 0x000000ff0000720c */ /* 0x001fda0003f05270 */
[----:B------:R-:W-:Y:S05]  /*5ea0*/  @P0 EXIT ;  /* 0x000000000000094d */ /* 0x000fea0003800000 */
[----:B------:R-:W-:Y:S01]  /*5eb0*/  LOP3.LUT P0, RZ, R6, 0xff, RZ, 0xc0, !PT ;  /* 0x000000ff06ff7812 */ /* 0x000fe2000780c0ff */
[----:B------:R-:W-:Y:S02]  /*5ec0*/  IMAD.MOV.U32 R0, RZ, RZ, 0x1 ;  /* 0x00000001ff007424 */ /* 0x000fe400078e00ff */
[----:B------:R-:W-:-:S10]  /*5ed0*/  IMAD.MOV.U32 R12, RZ, RZ, RZ ;  /* 0x000000ffff0c7224 */ /* 0x000fd400078e00ff */
[----:B------:R-:W-:Y:S05]  /*5ee0*/  @!P0 BRA `(.L_x_173) ;  /* 0x0000000c00908947 */ /* 0x000fea0003800000 */
[----:B------:R-:W0:Y:S01]  /*5ef0*/  LDC R0, c[0x0][0x28c] ;  /* 0x0000a300ff007b82 */ /* 0x000e220000000800 */
[----:B------:R-:W-:Y:S01]  /*5f00*/  ULDC UR5, c[0x0][0x658] ;  /* 0x0001960000057ab9 */ /* 0x000fe20000000800 */
[----:B------:R-:W-:Y:S01]  /*5f10*/  UMOV UR11, 0xffffffff ;  /* 0xffffffff000b7882 */ /* 0x000fe20000000000 */
[----:B------:R-:W-:Y:S01]  /*5f20*/  UMOV UR17, 0x1 ;  /* 0x0000000100117882 */ /* 0x000fe20000000000 */
[----:B------:R-:W-:Y:S01]  /*5f30*/  USHF.L.U32 UR11, UR11, UR5, URZ ;  /* 0x000000050b0b7299 */ /* 0x000fe2000800063f */
[----:B------:R-:W-:Y:S01]  /*5f40*/  BSSY B0, `(.L_x_173) ;  /* 0x00000de000007945 */ /* 0x000fe20003800000 */
[----:B------:R-:W-:Y:S01]  /*5f50*/  ULDC UR9, c[0x0][0xc] ;  /* 0x0000030000097ab9 */ /* 0x000fe20000000800 */
[----:B------:R-:W-:Y:S01]  /*5f60*/  ULDC UR16, c[0x0][0x10] ;  /* 0x0000040000107ab9 */ /* 0x000fe20000000800 */
[----:B------:R-:W1:Y:S01]  /*5f70*/  S2UR UR8, SR_CgaCtaId ;  /* 0x00000000000879c3 */ /* 0x000e620000008800 */
[----:B------:R-:W-:Y:S01]  /*5f80*/  IMAD.MOV.U32 R10, RZ, RZ, 0x1 ;  /* 0x00000001ff0a7424 */ /* 0x000fe200078e00ff */
[----:B------:R-:W-:Y:S01]  /*5f90*/  LOP3.LUT R9, R19, 0x2, RZ, 0xfc, !PT ;  /* 0x0000000213097812 */ /* 0x000fe200078efcff */
[----:B------:R-:W-:Y:S01]  /*5fa0*/  IMAD.MOV.U32 R12, RZ, RZ, RZ ;  /* 0x000000ffff0c7224 */ /* 0x000fe200078e00ff */
[----:B------:R-:W-:Y:S01]  /*5fb0*/  ULDC UR4, c[0x0][0x600] ;  /* 0x0001800000047ab9 */ /* 0x000fe20000000800 */
[----:B------:R-:W-:Y:S01]  /*5fc0*/  UMOV UR20, 0x11 ;  /* 0x0000001100147882 */ /* 0x000fe20000000000 */
[----:B------:R-:W-:-:S02]  /*5fd0*/  UIADD3 UR4, UR4, -0x1, URZ ;  /* 0xffffffff04047890 */ /* 0x000fc4000fffe03f */
[----:B------:R-:W-:Y:S01]  /*5fe0*/  USHF.L.U32 UR5, UR17, UR5, URZ ;  /* 0x0000000511057299 */ /* 0x000fe2000800063f */
[----:B------:R-:W-:Y:S01]  /*5ff0*/  ULDC.64 UR30, c[0x0][0x198] ;  /* 0x00006600001e7ab9 */ /* 0x000fe20000000a00 */
[----:B0-----:R-:W-:-:S05]  /*6000*/  VIADD R0, R0, 0x3f ;  /* 0x0000003f00007836 */ /* 0x001fca0000000000 */
[----:B------:R-:W-:Y:S01]  /*6010*/  SHF.R.S32.HI R3, RZ, 0x1f, R0 ;  /* 0x0000001fff037819 */ /* 0x000fe20000011400 */
[----:B-1----:R-:W-:-:S03]  /*6020*/  USHF.R.U32.HI UR27, URZ, 0x2, UR8 ;  /* 0x000000023f1b7899 */ /* 0x002fc60008011608 */
[----:B------:R-:W-:Y:S01]  /*6030*/  LEA.HI R3, R3, R0, RZ, 0x6 ;  /* 0x0000000003037211 */ /* 0x000fe200078f30ff */
[----:B------:R-:W-:Y:S01]  /*6040*/  ULOP3.LUT UR10, UR8, 0x3, URZ, 0xc0, !UPT ;  /* 0x00000003080a7892 */ /* 0x000fe2000f8ec03f */
[----:B------:R-:W-:Y:S01]  /*6050*/  IMAD.MOV.U32 R0, RZ, RZ, 0x1 ;  /* 0x00000001ff007424 */ /* 0x000fe200078e00ff */
[----:B------:R-:W-:Y:S01]  /*6060*/  USHF.L.U32 UR6, UR8, 0x5, URZ ;  /* 0x0000000508067899 */ /* 0x000fe2000800063f */
[----:B------:R-:W-:Y:S01]  /*6070*/  SHF.R.S32.HI R3, RZ, 0x6, R3 ;  /* 0x00000006ff037819 */ /* 0x000fe20000011403 */
[----:B------:R-:W-:Y:S02]  /*6080*/  USHF.L.U32 UR7, UR8, 0xb, URZ ;  /* 0x0000000b08077899 */ /* 0x000fe4000800063f */
[----:B------:R-:W-:Y:S02]  /*6090*/  ULOP3.LUT UR8, UR8, 0xfffffffc, URZ, 0xc0, !UPT ;  /* 0xfffffffc08087892 */ /* 0x000fe4000f8ec03f */
[----:B------:R-:W-:Y:S01]  /*60a0*/  ULOP3.LUT UR13, UR7, 0x1800, URZ, 0xc0, !UPT ;  /* 0x00001800070d7892 */ /* 0x000fe2000f8ec03f */
[----:B------:R-:W-:Y:S01]  /*60b0*/  VIADD R8, R3, 0x1 ;  /* 0x0000000103087836 */ /* 0x000fe20000000000 */
[----:B------:R-:W-:-:S02]  /*60c0*/  ULOP3.LUT UR12, UR8, 0x1, URZ, 0xfc, !UPT ;  /* 0x00000001080c7892 */ /* 0x000fc4000f8efc3f */
[----:B------:R-:W-:Y:S02]  /*60d0*/  ULOP3.LUT UR14, UR8, 0x2, URZ, 0xfc, !UPT ;  /* 0x00000002080e7892 */ /* 0x000fe4000f8efc3f */
[----:B------:R-:W-:Y:S02]  /*60e0*/  UISETP.GT.U32.AND UP0, UPT, UR10, 0xffff, UPT ;  /* 0x0000ffff0a00788c */ /* 0x000fe4000bf04070 */
[----:B------:R-:W-:Y:S02]  /*60f0*/  ULOP3.LUT UR7, URZ, UR11, URZ, 0x33, !UPT ;  /* 0x0000000b3f077292 */ /* 0x000fe4000f8e333f */
[----:B------:R-:W-:Y:S02]  /*6100*/  USHF.L.U32 UR11, UR17, UR8, URZ ;  /* 0x00000008110b7299 */ /* 0x000fe4000800063f */
[----:B------:R-:W-:Y:S02]  /*6110*/  ULOP3.LUT UR15, UR8, 0x3, URZ, 0xfc, !UPT ;  /* 0x00000003080f7892 */ /* 0x000fe4000f8efc3f */
[----:B------:R-:W-:-:S02]  /*6120*/  UIMAD.WIDE.U32 UR8, UR9, UR16, URZ ;  /* 0x00000010090872a5 */ /* 0x000fc4000f8e003f */
[----:B------:R-:W-:Y:S02]  /*6130*/  USHF.L.U32 UR12, UR17, UR12, URZ ;  /* 0x0000000c110c7299 */ /* 0x000fe4000800063f */
[----:B------:R-:W-:Y:S02]  /*6140*/  USHF.L.U32 UR14, UR17, UR14, URZ ;  /* 0x0000000e110e7299 */ /* 0x000fe4000800063f */
[----:B------:R-:W-:Y:S01]  /*6150*/  USEL UR10, UR10, 0xffff, !UP0 ;  /* 0x0000ffff0a0a7887 */ /* 0x000fe2000c000000 */
[----:B------:R-:W-:Y:S01]  /*6160*/  ULDC UR16, c[0x0][0x14] ;  /* 0x0000050000107ab9 */ /* 0x000fe20000000800 */
[----:B------:R-:W-:Y:S02]  /*6170*/  USHF.L.U32 UR15, UR17, UR15, URZ ;  /* 0x0000000f110f7299 */ /* 0x000fe4000800063f */
[----:B------:R-:W-:Y:S02]  /*6180*/  UIMAD.WIDE.U32 UR24, UR8, UR16, URZ ;  /* 0x00000010081872a5 */ /* 0x000fe4000f8e003f */
[----:B------:R-:W-:-:S02]  /*6190*/  UIMAD UR8, UR9, UR16, URZ ;  /* 0x00000010090872a4 */ /* 0x000fc4000f8e023f */
[----:B------:R-:W-:Y:S02]  /*61a0*/  ULOP3.LUT UR11, UR14, UR11, UR12, 0xfe, !UPT ;  /* 0x0000000b0e0b7292 */ /* 0x000fe4000f8efe0c */
[----:B------:R-:W-:Y:S02]  /*61b0*/  ULOP3.LUT UR10, UR10, 0xffff, URZ, 0xc0, !UPT ;  /* 0x0000ffff0a0a7892 */ /* 0x000fe4000f8ec03f */
[----:B------:R-:W-:Y:S02]  /*61c0*/  ULEA UR28, UR27, 0x200, 0xc ;  /* 0x000002001b1c7891 */ /* 0x000fe4000f8e603f */
[----:B------:R-:W-:Y:S02]  /*61d0*/  ULOP3.LUT UR6, UR6, 0x60, URZ, 0xc0, !UPT ;  /* 0x0000006006067892 */ /* 0x000fe4000f8ec03f */
[----:B------:R-:W-:Y:S02]  /*61e0*/  ULOP3.LUT UR13, UR13, 0x1c200, URZ, 0xfc, !UPT ;  /* 0x0001c2000d0d7892 */ /* 0x000fe4000f8efc3f */
[----:B------:R-:W-:-:S02]  /*61f0*/  UIADD3 UR14, UR25, UR8, URZ ;  /* 0x00000008190e7290 */ /* 0x000fc4000fffe03f */
[----:B------:R-:W-:Y:S02]  /*6200*/  ULOP3.LUT UR15, UR11, UR15, URZ, 0xfc, !UPT ;  /* 0x0000000f0b0f7292 */ /* 0x000fe4000f8efc3f */
[----:B------:R-:W-:-:S12]  /*6210*/  USHF.L.U32 UR20, UR20, UR10, URZ ;  /* 0x0000000a14147299 */ /* 0x000fd8000800063f */
.L_x_184:
[----:B------:R-:W-:-:S03]  /*6220*/  UMOV UR8, 0xffffffff ;  /* 0xffffffff00087882 */ /* 0x000fc60000000000 */
[----:B------:R-:W-:Y:S05]  /*6230*/  BRA.DIV UR8, `(.L_x_174) ;  /* 0x00000016080c7947 */ /* 0x000fea000b800000 */
[----:B------:R-:W-:-:S13]  /*6240*/  ELECT P6, URZ, PT ;  /* 0x00000000003f782f */ /* 0x000fda00038c0000 */
.L_x_205:
[----:B------:R-:W0:Y:S01]  /*6250*/  LDC R4, c[0x0][0x28c] ;  /* 0x0000a300ff047b82 */ /* 0x000e220000000800 */
[----:B------:R-:W-:Y:S01]  /*6260*/  BSSY B1, `(.L_x_175) ;  /* 0x0000039000017945 */ /* 0x000fe20003800000 */
[----:B0-----:R-:W-:-:S13]  /*6270*/  ISETP.LT.OR P6, PT, R4, 0x1, !P6 ;  /* 0x000000010400780c */ /* 0x001fda00077c1670 */
[----:B------:R-:W-:Y:S05]  /*6280*/  @P6 BRA `(.L_x_176) ;  /* 0x0000000000d86947 */ /* 0x000fea0003800000 */
[----:B------:R-:W-:Y:S01]  /*6290*/  LEA R11, R11, UR27, 0x1 ;  /* 0x0000001b0b0b7c11 */ /* 0x000fe2000f8e08ff */
[----:B------:R-:W-:Y:S01]  /*62a0*/  IMAD.MOV.U32 R22, RZ, RZ, RZ ;  /* 0x000000ffff167224 */ /* 0x000fe200078e00ff */
[----:B------:R-:W-:Y:S01]  /*62b0*/  LEA R20, R20, UR6, 0x7 ;  /* 0x0000000614147c11 */ /* 0x000fe2000f8e38ff */
[----:B------:R-:W-:Y:S02]  /*62c0*/  IMAD.MOV.U32 R4, RZ, RZ, R8 ;  /* 0x000000ffff047224 */ /* 0x000fe400078e0008 */
[----:B------:R-:W-:Y:S02]  /*62d0*/  IMAD.MOV.U32 R5, RZ, RZ, R0 ;  /* 0x000000ffff057224 */ /* 0x000fe400078e0000 */
[----:B------:R-:W-:Y:S02]  /*62e0*/  IMAD.MOV.U32 R6, RZ, RZ, R12 ;  /* 0x000000ffff067224 */ /* 0x000fe400078e000c */
[----:B------:R-:W-:-:S07]  /*62f0*/  IMAD.SHL.U32 R15, R11, 0x40, RZ ;  /* 0x000000400b0f7824 */ /* 0x000fce00078e00ff */
.L_x_179:
[----:B------:R-:W0:Y:S01]  /*6300*/  S2R R14, SR_CgaCtaId ;  /* 0x00000000000e7919 */ /* 0x000e220000008800 */
[----:B------:R-:W-:Y:S02]  /*6310*/  MOV R7, 0x400 ;  /* 0x0000040000077802 */ /* 0x000fe40000000f00 */
[----:B------:R-:W-:-:S13]  /*6320*/  LOP3.LUT P1, RZ, R18, 0x7f, RZ, 0xc0, !PT ;  /* 0x0000007f12ff7812 */ /* 0x000fda000782c0ff */
[----:B------:R-:W1:Y:S01]  /*6330*/  @!P1 LDC R11, c[0x0][0x500] ;  /* 0x00014000ff0b9b82 */ /* 0x000e620000000800 */
[----:B0-----:R-:W-:Y:S02]  /*6340*/  LEA R21, R14, R7, 0x18 ;  /* 0x000000070e157211 */ /* 0x001fe400078ec0ff */
[----:B------:R-:W-:-:S03]  /*6350*/  SHF.L.U32 R7, R5, 0x1f, RZ ;  /* 0x0000001f05077819 */ /* 0x000fc600000006ff */
[----:B------:R-:W-:-:S04]  /*6360*/  IMAD R14, R6, 0x8, R21 ;  /* 0x00000008060e7824 */ /* 0x000fc800078e0215 */
[----:B------:R-:W0:Y:S02]  /*6370*/  SYNCS.PHASECHK.TRANS64.TRYWAIT P0, [R14+URZ+0x70], R7 ;  /* 0x000070070e0075a7 */ /* 0x000e24000800017f */
[----:B01----:R-:W-:Y:S05]  /*6380*/  @!P0 BRA `(.L_x_177) ;  /* 0x0000001000d88947 */ /* 0x003fea0003800000 */
.L_x_206:
[----:B0-----:R-:W-:Y:S01]  /*6390*/  PRMT R7, R9, 0x9910, RZ ;  /* 0x0000991009077816 */ /* 0x001fe200000000ff */
[----:B------:R0:W-:Y:S03]  /*63a0*/  @!P1 SYNCS.ARRIVE.TRANS64 RZ, [R14+URZ], R11 ;  /* 0x0000000b0eff99a7 */ /* 0x0001e6000800003f */
[----:B------:R-:W-:-:S13]  /*63b0*/  ISETP.NE.AND P0, PT, R7, 0x2, PT ;  /* 0x000000020700780c */ /* 0x000fda0003f05270 */
[----:B0-----:R-:W-:Y:S05]  /*63c0*/  @P0 BRA `(.L_x_178) ;  /* 0x0000000000040947 */ /* 0x001fea0003800000 */
[----:B------:R-:W-:Y:S01]  /*63d0*/  BPT.TRAP 0x1 ;  /* 0x000000040000795c */ /* 0x000fe20000300000 */
.L_x_178:
[----:B------:R-:W-:Y:S01]  /*63e0*/  R2UR UR11, R6 ;  /* 0x00000000060b72ca */ /* 0x000fe200000e0000 */
[----:B------:R-:W-:Y:S01]  /*63f0*/  VIADD R4, R4, 0xffffffff ;  /* 0xffffffff04047836 */ /* 0x000fe20000000000 */
[----:B------:R-:W-:Y:S01]  /*6400*/  R2UR UR22, R21 ;  /* 0x00000000151672ca */ /* 0x000fe200000e0000 */
[----:B------:R-:W-:Y:S01]  /*6410*/  UIADD3 UR16, UP0, UR30, 0xf0, URZ ;  /* 0x000000f01e107890 */ /* 0x000fe2000ff1e03f */
[----:B------:R-:W-:Y:S01]  /*6420*/  R2UR UR23, R15 ;  /* 0x000000000f1772ca */ /* 0x000fe200000e0000 */
[----:B------:R-:W-:Y:S01]  /*6430*/  UIADD3 UR32, UP1, UR30, 0x1f0, URZ ;  /* 0x000001f01e207890 */ /* 0x000fe2000ff3e03f */
[----:B------:R-:W-:Y:S01]  /*6440*/  R2UR UR9, R14 ;  /* 0x000000000e0972ca */ /* 0x000fe200000e0000 */
[----:B------:R-:W-:Y:S01]  /*6450*/  UIADD3.X UR17, URZ, UR31, URZ, UP0, !UPT ;  /* 0x0000001f3f117290 */ /* 0x000fe200087fe43f */
[----:B------:R-:W-:Y:S01]  /*6460*/  R2UR UR10, R22 ;  /* 0x00000000160a72ca */ /* 0x000fe200000e0000 */
[----:B------:R-:W-:Y:S01]  /*6470*/  UPRMT UR21, URZ, 0x5410, UR20 ;  /* 0x000054103f157896 */ /* 0x000fe20008000014 */
[----:B------:R-:W-:Y:S01]  /*6480*/  R2UR UR12, R13 ;  /* 0x000000000d0c72ca */ /* 0x000fe200000e0000 */
[----:B------:R-:W-:Y:S01]  /*6490*/  VIADD R6, R6, 0x1 ;  /* 0x0000000106067836 */ /* 0x000fe20000000000 */
[----:B------:R-:W-:Y:S01]  /*64a0*/  R2UR UR26, R20 ;  /* 0x00000000141a72ca */ /* 0x000fe200000e0000 */
[----:B------:R-:W-:Y:S01]  /*64b0*/  ULEA UR8, UR11, UR28, 0xd ;  /* 0x0000001c0b087291 */ /* 0x000fe2000f8e683f */
[----:B------:R-:W-:Y:S01]  /*64c0*/  ISETP.GT.AND P1, PT, R4, 0x1, PT ;  /* 0x000000010400780c */ /* 0x000fe20003f24270 */
[----:B------:R-:W-:Y:S01]  /*64d0*/  ULEA UR11, UR11, UR13, 0xd ;  /* 0x0000000d0b0b7291 */ /* 0x000fe2000f8e683f */
[----:B------:R-:W-:Y:S01]  /*64e0*/  ISETP.NE.AND P0, PT, R6, 0xe, PT ;  /* 0x0000000e0600780c */ /* 0x000fe20003f05270 */
[----:B------:R-:W-:Y:S01]  /*64f0*/  UIADD3 UR8, UR22, UR8, URZ ;  /* 0x0000000816087290 */ /* 0x000fe2000fffe03f */
[----:B------:R-:W-:Y:S01]  /*6500*/  VIADD R22, R22, 0x40 ;  /* 0x0000004016167836 */ /* 0x000fe20000000000 */
[----:B------:R-:W-:Y:S01]  /*6510*/  UIADD3 UR22, UR22, UR11, URZ ;  /* 0x0000000b16167290 */ /* 0x000fe2000fffe03f */
[----:B------:R-:W-:Y:S01]  /*6520*/  SEL R14, RZ, 0x1, P0 ;  /* 0x00000001ff0e7807 */ /* 0x000fe20000000000 */
[----:B------:R-:W-:Y:S01]  /*6530*/  UPRMT UR29, URZ, 0x5410, UR15 ;  /* 0x000054103f1d7896 */ /* 0x000fe2000800000f */
[----:B------:R-:W-:Y:S01]  /*6540*/  SEL R6, R6, RZ, P0 ;  /* 0x000000ff06067207 */ /* 0x000fe20000000000 */
[----:B------:R-:W-:Y:S01]  /*6550*/  UIADD3.X UR33, URZ, UR31, URZ, UP1, !UPT ;  /* 0x0000001f3f217290 */ /* 0x000fe20008ffe43f */
[----:B------:R-:W-:Y:S01]  /*6560*/  LOP3.LUT R5, R5, R14, RZ, 0x3c, !PT ;  /* 0x0000000e05057212 */ /* 0x000fe200078e3cff */
[----:B------:R-:W-:Y:S01]  /*6570*/  UMOV UR18, 0x0 ;  /* 0x0000000000127882 */ /* 0x000fe20000000000 */
[----:B------:R-:W-:Y:S01]  /*6580*/  UMOV UR19, 0x10000000 ;  /* 0x1000000000137882 */ /* 0x000fe20000000000 */
[----:B------:R-:W-:-:S02]  /*6590*/  UMOV UR11, UR23 ;  /* 0x00000017000b7c82 */ /* 0x000fc40008000000 */
[----:B------:R0:W-:Y:S02]  /*65a0*/  UTMALDG.3D.MULTICAST [UR8], [UR16], UR21, desc[UR18] ;  /* 0x00001208100073b4 */ /* 0x0001e40008011815 */
[----:B0-----:R-:W-:Y:S01]  /*65b0*/  UMOV UR8, UR22 ;  /* 0x0000001600087c82 */ /* 0x001fe20008000000 */
[----:B------:R-:W-:Y:S02]  /*65c0*/  UMOV UR11, UR26 ;  /* 0x0000001a000b7c82 */ /* 0x000fe40008000000 */
[----:B------:R0:W-:Y:S02]  /*65d0*/  UTMALDG.3D.MULTICAST [UR8], [UR32], UR29, desc[UR18] ;  /* 0x00001208200073b4 */ /* 0x0001e4000801181d */
[----:B0-----:R-:W-:Y:S05]  /*65e0*/  @P1 BRA `(.L_x_179) ;  /* 0xfffffffc00441947 */ /* 0x001fea000383ffff */
.L_x_176:
[----:B------:R-:W-:Y:S05]  /*65f0*/  BSYNC B1 ;  /* 0x0000000000017941 */ /* 0x000fea0003800000 */
.L_x_175:
[----:B------:R-:W-:Y:S01]  /*6600*/  LOP3.LUT P1, RZ, R10, 0xff, RZ, 0xc0, !PT ;  /* 0x000000ff0aff7812 */ /* 0x000fe2000782c0ff */
[C---:B------:R-:W-:Y:S01]  /*6610*/  IMAD.IADD R12, R3.reuse, 0x1, R12 ;  /* 0x00000001030c7824 */ /* 0x040fe200078e020c */
[----:B------:R-:W-:Y:S01]  /*6620*/  ULDC.64 UR8, c[0x0][0x650] ;  /* 0x0001940000087ab9 */ /* 0x000fe20000000a00 */
[----:B------:R-:W-:Y:S01]  /*6630*/  ISETP.GE.U32.AND P2, PT, R3, 0xe, PT ;  /* 0x0000000e0300780c */ /* 0x000fe20003f46070 */
[----:B------:R-:W-:Y:S01]  /*6640*/  BSSY B1, `(.L_x_180) ;  /* 0x000006b000017945 */ /* 0x000fe20003800000 */
[----:B------:R-:W-:Y:S01]  /*6650*/  IMAD.MOV.U32 R11, RZ, RZ, -0x1 ;  /* 0xffffffffff0b7424 */ /* 0x000fe200078e00ff */
[----:B------:R-:W-:Y:S01]  /*6660*/  SHF.R.U32.HI R4, RZ, 0x1, R12 ;  /* 0x00000001ff047819 */ /* 0x000fe2000001160c */
[----:B------:R-:W-:Y:S01]  /*6670*/  IMAD.MOV.U32 R20, RZ, RZ, -0x1 ;  /* 0xffffffffff147424 */ /* 0x000fe200078e00ff */
[----:B------:R-:W-:Y:S01]  /*6680*/  ISETP.GT.U32.AND P0, PT, R12, 0xd, PT ;  /* 0x0000000d0c00780c */ /* 0x000fe20003f04070 */
[----:B------:R-:W-:Y:S01]  /*6690*/  IMAD.MOV.U32 R13, RZ, RZ, -0x1 ;  /* 0xffffffffff0d7424 */ /* 0x000fe200078e00ff */
[----:B------:R-:W-:-:S02]  /*66a0*/  PRMT R10, RZ, 0x7610, R10 ;  /* 0x00007610ff0a7816 */ /* 0x000fc4000000000a */
[----:B------:R-:W-:Y:S01]  /*66b0*/  ISETP.LT.U32.AND P0, PT, R3, 0xe, P0 ;  /* 0x0000000e0300780c */ /* 0x000fe20000701070 */
[----:B------:R-:W0:Y:S01]  /*66c0*/  @P1 S2R R6, SR_CgaCtaId ;  /* 0x0000000000061919 */ /* 0x000e220000008800 */
[----:B------:R-:W-:-:S04]  /*66d0*/  @P1 MOV R5, 0x400 ;  /* 0x0000040000051802 */ /* 0x000fc80000000f00 */
[----:B0-----:R-:W-:Y:S01]  /*66e0*/  @P1 LEA R6, R6, R5, 0x18 ;  /* 0x0000000506061211 */ /* 0x001fe200078ec0ff */
[----:B------:R-:W-:-:S03]  /*66f0*/  IMAD.WIDE.U32 R4, R4, -0x6db6db6d, RZ ;  /* 0x9249249304047825 */ /* 0x000fc600078e00ff */
[----:B------:R0:W-:Y:S01]  /*6700*/  @P1 SYNCS.ARRIVE.TRANS64.A1T0 RZ, [R6+URZ+0xf8], RZ ;  /* 0x0000f8ff06ff19a7 */ /* 0x0001e2000810003f */
[----:B------:R-:W-:Y:S02]  /*6710*/  IADD3 R16, P1, R16, UR24, RZ ;  /* 0x0000001810107c10 */ /* 0x000fe4000ff3e0ff */
[----:B------:R-:W-:Y:S02]  /*6720*/  SHF.R.U32.HI R7, RZ, 0x2, R5 ;  /* 0x00000002ff077819 */ /* 0x000fe40000011605 */
[----:B------:R-:W-:Y:S02]  /*6730*/  SEL R5, RZ, 0x1, !P0 ;  /* 0x00000001ff057807 */ /* 0x000fe40004000000 */
[----:B------:R-:W-:Y:S01]  /*6740*/  IADD3.X R17, R17, UR14, RZ, P1, !PT ;  /* 0x0000000e11117c10 */ /* 0x000fe20008ffe4ff */
[----:B------:R-:W-:Y:S01]  /*6750*/  IMAD R12, R7, -0xe, R12 ;  /* 0xfffffff2070c7824 */ /* 0x000fe200078e020c */
[----:B------:R-:W-:Y:S02]  /*6760*/  ISETP.GE.U32.AND P0, PT, R16, UR8, PT ;  /* 0x0000000810007c0c */ /* 0x000fe4000bf06070 */
[----:B------:R-:W-:-:S02]  /*6770*/  LOP3.LUT R0, R0, R5, RZ, 0x3c, !PT ;  /* 0x0000000500007212 */ /* 0x000fc400078e3cff */
[----:B------:R-:W-:Y:S02]  /*6780*/  ISETP.GE.U32.AND.EX P0, PT, R17, UR9, PT, P0 ;  /* 0x0000000911007c0c */ /* 0x000fe4000bf06100 */
[----:B------:R-:W-:Y:S02]  /*6790*/  @P2 LOP3.LUT R0, R0, 0x1, R7, 0x78, !PT ;  /* 0x0000000100002812 */ /* 0x000fe400078e7807 */
[----:B------:R-:W-:-:S09]  /*67a0*/  PRMT R4, RZ, 0x7610, R4 ;  /* 0x00007610ff047816 */ /* 0x000fd20000000004 */
[----:B0-----:R-:W-:Y:S05]  /*67b0*/  @P0 BRA `(.L_x_181) ;  /* 0x00000004004c0947 */ /* 0x001fea0003800000 */
[----:B------:R-:W0:Y:S01]  /*67c0*/  S2R R14, SR_CTAID.X ;  /* 0x00000000000e7919 */ /* 0x000e220000002500 */
[----:B------:R-:W-:Y:S01]  /*67d0*/  ULDC.64 UR8, c[0x0][0x628] ;  /* 0x00018a0000087ab9 */ /* 0x000fe20000000a00 */
[----:B------:R-:W1:Y:S01]  /*67e0*/  LDC R15, c[0x0][0x144] ;  /* 0x00005100ff0f7b82 */ /* 0x000e620000000800 */
[----:B------:R-:W-:Y:S01]  /*67f0*/  ISETP.NE.U32.AND P0, PT, RZ, UR8, PT ;  /* 0x00000008ff007c0c */ /* 0x000fe2000bf05070 */
[----:B------:R-:W2:Y:S01]  /*6800*/  S2R R11, SR_CTAID.Y ;  /* 0x00000000000b7919 */ /* 0x000ea20000002600 */
[----:B------:R-:W-:Y:S01]  /*6810*/  ULDC UR10, c[0x0][0x150] ;  /* 0x00005400000a7ab9 */ /* 0x000fe20000000800 */
[----:B------:R-:W-:Y:S01]  /*6820*/  ULDC UR11, c[0x0][0x630] ;  /* 0x00018c00000b7ab9 */ /* 0x000fe20000000800 */
[----:B------:R-:W-:Y:S01]  /*6830*/  ISETP.NE.AND.EX P0, PT, RZ, UR9, PT, P0 ;  /* 0x00000009ff007c0c */ /* 0x000fe2000bf05300 */
[----:B------:R-:W-:Y:S01]  /*6840*/  IMAD.MOV.U32 R4, RZ, RZ, R16 ;  /* 0x000000ffff047224 */ /* 0x000fe200078e0010 */
[----:B0-----:R-:W-:-:S05]  /*6850*/  I2FP.F32.U32 R5, R14 ;  /* 0x0000000e00057245 */ /* 0x001fca0000201000 */
[----:B------:R-:W-:Y:S01]  /*6860*/  FMUL R20, R5, UR10 ;  /* 0x0000000a05147c20 */ /* 0x000fe20008400000 */
[----:B------:R-:W-:-:S05]  /*6870*/  IMAD.MOV.U32 R5, RZ, RZ, R17 ;  /* 0x000000ffff057224 */ /* 0x000fca00078e0011 */
[----:B--2---:R-:W-:Y:S05]  /*6880*/  @!P0 BRA `(.L_x_182) ;  /* 0x0000000000288947 */ /* 0x004fea0003800000 */
[----:B------:R-:W-:Y:S02]  /*6890*/  ULDC UR10, c[0x0][0x634] ;  /* 0x00018d00000a7ab9 */ /* 0x000fe40000000800 */
[----:B------:R-:W-:-:S05]  /*68a0*/  IADD3 R5, P0, R16, UR10, RZ ;  /* 0x0000000a10057c10 */ /* 0x000fca000ff1e0ff */
[----:B------:R-:W-:-:S04]  /*68b0*/  IMAD.X R13, RZ, RZ, R17, P0 ;  /* 0x000000ffff0d7224 */ /* 0x000fc800000e0611 */
[----:B------:R-:W-:-:S04]  /*68c0*/  IMAD.WIDE.U32 R6, R13, UR8, RZ ;  /* 0x000000080d067c25 */ /* 0x000fc8000f8e00ff */
[----:B------:R-:W-:-:S04]  /*68d0*/  IMAD.WIDE.U32 R6, P0, R5, UR9, R6 ;  /* 0x0000000905067c25 */ /* 0x000fc8000f800006 */
[----:B------:R-:W-:-:S04]  /*68e0*/  IMAD.WIDE.U32 R4, R5, UR8, RZ ;  /* 0x0000000805047c25 */ /* 0x000fc8000f8e00ff */
[----:B------:R-:W-:Y:S01]  /*68f0*/  IMAD.MOV.U32 R4, RZ, RZ, R7 ;  /* 0x000000ffff047224 */ /* 0x000fe200078e0007 */
[----:B------:R-:W-:Y:S01]  /*6900*/  IADD3 RZ, P1, R5, R6, RZ ;  /* 0x0000000605ff7210 */ /* 0x000fe20007f3e0ff */
[----:B------:R-:W-:-:S04]  /*6910*/  IMAD.X R5, RZ, RZ, RZ, P0 ;  /* 0x000000ffff057224 */ /* 0x000fc800000e06ff */
[----:B------:R-:W-:-:S08]  /*6920*/  IMAD.WIDE.U32.X R4, R13, UR9, R4, P1 ;  /* 0x000000090d047c25 */ /* 0x000fd000088e0404 */
.L_x_182:
[--C-:B------:R-:W-:Y:S01]  /*6930*/  SHF.R.U64 R13, R4, UR11, R5.reuse ;  /* 0x0000000b040d7c19 */ /* 0x100fe20008001205 */
[----:B------:R-:W0:Y:S01]  /*6940*/  F2I.U32.TRUNC.NTZ R20, R20 ;  /* 0x0000001400147305 */ /* 0x000e22000020f000 */
[----:B------:R-:W-:Y:S01]  /*6950*/  SHF.R.U32.HI R4, RZ, UR11, R5 ;  /* 0x0000000bff047c19 */ /* 0x000fe20008011605 */
[----:B------:R-:W-:Y:S01]  /*6960*/  ULDC.64 UR8, c[0x0][0x620] ;  /* 0x0001880000087ab9 */ /* 0x000fe20000000a00 */
[----:B------:R-:W-:Y:S01]  /*6970*/  IADD3 R7, P0, RZ, -R13, RZ ;  /* 0x8000000dff077210 */ /* 0x000fe20007f1e0ff */
[----:B------:R-:W-:Y:S01]  /*6980*/  ULDC.64 UR10, c[0x0][0x640] ;  /* 0x00019000000a7ab9 */ /* 0x000fe20000000a00 */
[----:B------:R-:W2:Y:S03]  /*6990*/  LDC R22, c[0x0][0x148] ;  /* 0x00005200ff167b82 */ /* 0x000ea60000000800 */
[----:B------:R-:W-:Y:S01]  /*69a0*/  IMAD.X R4, RZ, RZ, ~R4, P0 ;  /* 0x000000ffff047224 */ /* 0x000fe200000e0e04 */
[----:B------:R-:W-:-:S03]  /*69b0*/  ISETP.NE.U32.AND P0, PT, RZ, UR10, PT ;  /* 0x0000000aff007c0c */ /* 0x000fc6000bf05070 */
[----:B------:R-:W-:Y:S01]  /*69c0*/  IMAD R6, R4, UR8, RZ ;  /* 0x0000000804067c24 */ /* 0x000fe2000f8e02ff */
[----:B------:R-:W-:Y:S01]  /*69d0*/  ISETP.NE.AND.EX P0, PT, RZ, UR11, PT, P0 ;  /* 0x0000000bff007c0c */ /* 0x000fe2000bf05300 */
[----:B------:R-:W-:Y:S01]  /*69e0*/  IMAD.WIDE.U32 R4, R7, UR8, R16 ;  /* 0x0000000807047c25 */ /* 0x000fe2000f8e0010 */
[----:B------:R-:W-:-:S03]  /*69f0*/  ULDC UR8, c[0x0][0x618] ;  /* 0x0001860000087ab9 */ /* 0x000fc60000000800 */
[----:B------:R-:W-:Y:S01]  /*6a00*/  IMAD R7, R7, UR9, R6 ;  /* 0x0000000907077c24 */ /* 0x000fe2000f8e0206 */
[----:B------:R-:W-:Y:S01]  /*6a10*/  ULDC UR9, c[0x0][0x154] ;  /* 0x0000550000097ab9 */ /* 0x000fe20000000800 */
[----:B0-----:R-:W-:Y:S02]  /*6a20*/  IMAD.MOV R6, RZ, RZ, -R20 ;  /* 0x000000ffff067224 */ /* 0x001fe400078e0a14 */
[----:B------:R-:W-:Y:S02]  /*6a30*/  IMAD.IADD R5, R5, 0x1, R7 ;  /* 0x0000000105057824 */ /* 0x000fe400078e0207 */
[----:B-1----:R-:W-:Y:S01]  /*6a40*/  IMAD R14, R15, R6, R14 ;  /* 0x000000060f0e7224 */ /* 0x002fe200078e020e */
[----:B------:R-:W-:Y:S02]  /*6a50*/  I2FP.F32.U32 R6, R11 ;  /* 0x0000000b00067245 */ /* 0x000fe40000201000 */
[--C-:B------:R-:W-:Y:S02]  /*6a60*/  SHF.R.U64 R15, R4, UR8, R5.reuse ;  /* 0x00000008040f7c19 */ /* 0x100fe40008001205 */
[----:B------:R-:W-:Y:S01]  /*6a70*/  SHF.R.U32.HI R4, RZ, UR8, R5 ;  /* 0x00000008ff047c19 */ /* 0x000fe20008011605 */
[----:B------:R-:W-:Y:S01]  /*6a80*/  FMUL R6, R6, UR9 ;  /* 0x0000000906067c20 */ /* 0x000fe20008400000 */
[----:B------:R-:W-:-:S02]  /*6a90*/  ULDC UR8, c[0x0][0x608] ;  /* 0x0001820000087ab9 */ /* 0x000fc40000000800 */
[--C-:B------:R-:W-:Y:S01]  /*6aa0*/  SHF.R.U64 R21, R15, UR8, R4.reuse ;  /* 0x000000080f157c19 */ /* 0x100fe20008001204 */
[----:B------:R0:W1:Y:S01]  /*6ab0*/  F2I.U32.TRUNC.NTZ R24, R6 ;  /* 0x0000000600187305 */ /* 0x000062000020f000 */
[----:B------:R-:W-:Y:S01]  /*6ac0*/  SHF.R.U32.HI R4, RZ, UR8, R4 ;  /* 0x00000008ff047c19 */ /* 0x000fe20008011604 */
[----:B------:R-:W-:-:S03]  /*6ad0*/  ULDC UR8, c[0x0][0x658] ;  /* 0x0001960000087ab9 */ /* 0x000fc60000000800 */
[--C-:B------:R-:W-:Y:S02]  /*6ae0*/  SHF.R.U64 R20, R21, UR8, R4.reuse ;  /* 0x0000000815147c19 */ /* 0x100fe40008001204 */
[----:B------:R-:W-:-:S03]  /*6af0*/  SHF.R.U32.HI R23, RZ, UR8, R4 ;  /* 0x00000008ff177c19 */ /* 0x000fc60008011604 */
[----:B------:R-:W-:Y:S02]  /*6b00*/  IMAD.MOV.U32 R4, RZ, RZ, R20 ;  /* 0x000000ffff047224 */ /* 0x000fe400078e0014 */
[----:B------:R-:W-:Y:S01]  /*6b10*/  IMAD.MOV.U32 R5, RZ, RZ, R23 ;  /* 0x000000ffff057224 */ /* 0x000fe200078e0017 */
[----:B0-----:R-:W-:Y:S06]  /*6b20*/  @!P0 BRA `(.L_x_183) ;  /* 0x0000000000288947 */ /* 0x001fec0003800000 */
        /* <DEDUP_REMOVED lines=10> */
.L_x_183:
[----:B------:R-:W-:Y:S01]  /*6bd0*/  ISETP.NE.AND P0, PT, R2, 0x1, PT ;  /* 0x000000010200780c */ /* 0x000fe20003f05270 */
[----:B------:R-:W-:Y:S01]  /*6be0*/  ULDC UR8, c[0x0][0x648] ;  /* 0x0001920000087ab9 */ /* 0x000fe20000000800 */
[----:B-1----:R-:W-:Y:S01]  /*6bf0*/  IMAD.MOV R24, RZ, RZ, -R24 ;  /* 0x000000ffff187224 */ /* 0x002fe200078e0a18 */
[----:B------:R-:W-:Y:S01]  /*6c00*/  SHF.R.U64 R4, R4, UR8, R5 ;  /* 0x0000000804047c19 */ /* 0x000fe20008001205 */
[----:B------:R-:W-:Y:S01]  /*6c10*/  ULDC UR8, c[0x0][0x638] ;  /* 0x00018e0000087ab9 */ /* 0x000fe20000000800 */
[----:B------:R-:W-:Y:S01]  /*6c20*/  LOP3.LUT R21, R21, UR7, RZ, 0xc0, !PT ;  /* 0x0000000715157c12 */ /* 0x000fe2000f8ec0ff */
[----:B------:R-:W-:Y:S02]  /*6c30*/  ULDC UR9, c[0x0][0x610] ;  /* 0x0001840000097ab9 */ /* 0x000fe40000000800 */
[----:B------:R-:W-:Y:S02]  /*6c40*/  IMAD.MOV R5, RZ, RZ, -R4 ;  /* 0x000000ffff057224 */ /* 0x000fe400078e0a04 */
[----:B------:R-:W-:-:S02]  /*6c50*/  IMAD R21, R4, UR5, R21 ;  /* 0x0000000504157c24 */ /* 0x000fc4000f8e0215 */
[----:B------:R-:W-:Y:S01]  /*6c60*/  IMAD R20, R5, UR8, R20 ;  /* 0x0000000805147c24 */ /* 0x000fe2000f8e0214 */
[----:B------:R-:W-:Y:S01]  /*6c70*/  ULDC UR8, c[0x0][0x600] ;  /* 0x0001800000087ab9 */ /* 0x000fe20000000800 */
[----:B--2---:R-:W-:Y:S01]  /*6c80*/  @P0 IMAD R14, R22, R24, R11 ;  /* 0x00000018160e0224 */ /* 0x004fe200078e020b */
[----:B------:R-:W-:Y:S01]  /*6c90*/  LOP3.LUT R11, R15, UR4, RZ, 0xc0, !PT ;  /* 0x000000040f0b7c12 */ /* 0x000fe2000f8ec0ff */
[----:B------:R-:W-:Y:S02]  /*6ca0*/  IMAD.MOV.U32 R4, RZ, RZ, 0x1 ;  /* 0x00000001ff047424 */ /* 0x000fe400078e00ff */
[----:B------:R-:W-:Y:S02]  /*6cb0*/  IMAD R14, R21, UR9, R14 ;  /* 0x00000009150e7c24 */ /* 0x000fe4000f8e020e */
[----:B------:R-:W-:-:S05]  /*6cc0*/  IMAD R11, R20, UR8, R11 ;  /* 0x00000008140b7c24 */ /* 0x000fca000f8e020b */
[----:B------:R-:W-:Y:S02]  /*6cd0*/  SEL R20, R11, R14, !P0 ;  /* 0x0000000e0b147207 */ /* 0x000fe40004000000 */
[----:B------:R-:W-:-:S07]  /*6ce0*/  SEL R11, R14, R11, !P0 ;  /* 0x0000000b0e0b7207 */ /* 0x000fce0004000000 */
.L_x_181:
[----:B------:R-:W-:Y:S05]  /*6cf0*/  BSYNC B1 ;  /* 0x0000000000017941 */ /* 0x000fea0003800000 */
.L_x_180:
[----:B------:R-:W-:-:S13]  /*6d00*/  LOP3.LUT P0, RZ, R4, 0xff, RZ, 0xc0, !PT ;  /* 0x000000ff04ff7812 */ /* 0x000fda000780c0ff */
[----:B------:R-:W-:Y:S05]  /*6d10*/  @P0 BRA `(.L_x_184) ;  /* 0xfffffff400400947 */ /* 0x000fea000383ffff */
[----:B------:R-:W-:Y:S05]  /*6d20*/  BSYNC B0 ;  /* 0x0000000000007941 */ /* 0x000fea0003800000 */
.L_x_173:
[----:B------:R-:W-:-:S03]  /*6d30*/  UMOV UR8, 0xffffffff ;  /* 0xffffffff00087882 */ /* 0x000fc60000000000 */
[----:B------:R-:W-:Y:S05]  /*6d40*/  BRA.DIV UR8, `(.L_x_185) ;  /* 0x0000000a087c7947 */ /* 0x000fea000b800000 */
[----:B------:R-:W-:-:S13]  /*6d50*/  ELECT P6, URZ, PT ;  /* 0x00000000003f782f */ /* 0x000fda00038c0000 */
.L_x_209:
[----:B------:R-:W-:Y:S04]  /*6d60*/  BSSY B0, `(.L_x_186) ;  /* 0x0000085000007945 */ /* 0x000fe80003800000 */
[----:B------:R-:W-:Y:S05]  /*6d70*/  @!P6 BRA `(.L_x_187) ;  /* 0x00000008000ce947 */ /* 0x000fea0003800000 */
[----:B------:R-:W-:-:S04]  /*6d80*/  LOP3.LUT R19, R19, 0x2, RZ, 0xfc, !PT ;  /* 0x0000000213137812 */ /* 0x000fc800078efcff */
[----:B------:R-:W-:-:S13]  /*6d90*/  ISETP.NE.AND P0, PT, R19, 0x3, PT ;  /* 0x000000031300780c */ /* 0x000fda0003f05270 */
[----:B------:R-:W-:Y:S05]  /*6da0*/  @!P0 BRA `(.L_x_188) ;  /* 0x0000000000048947 */ /* 0x000fea0003800000 */
[----:B------:R-:W-:Y:S01]  /*6db0*/  BPT.TRAP 0x1 ;  /* 0x000000040000795c */ /* 0x000fe20000300000 */
.L_x_188:
[----:B------:R-:W0:Y:S01]  /*6dc0*/  S2R R3, SR_CgaCtaId ;  /* 0x0000000000037919 */ /* 0x000e220000008800 */
[----:B------:R-:W-:-:S04]  /*6dd0*/  MOV R2, 0x400 ;  /* 0x0000040000027802 */ /* 0x000fc80000000f00 */
[----:B0-----:R-:W-:Y:S02]  /*6de0*/  LEA R3, R3, R2, 0x18 ;  /* 0x0000000203037211 */ /* 0x001fe400078ec0ff */
[----:B------:R-:W-:-:S03]  /*6df0*/  SHF.L.U32 R2, R0, 0x1f, RZ ;  /* 0x0000001f00027819 */ /* 0x000fc600000006ff */
[----:B------:R-:W-:-:S04]  /*6e00*/  VIADD R3, R3, 0x70 ;  /* 0x0000007003037836 */ /* 0x000fc80000000000 */
[C---:B------:R-:W-:Y:S02]  /*6e10*/  IMAD R7, R12.reuse, 0x8, R3 ;  /* 0x000000080c077824 */ /* 0x040fe400078e0203 */
[----:B------:R-:W-:Y:S02]  /*6e20*/  VIADD R12, R12, 0x1 ;  /* 0x000000010c0c7836 */ /* 0x000fe40000000000 */
[----:B------:R-:W0:Y:S03]  /*6e30*/  SYNCS.PHASECHK.TRANS64.TRYWAIT P0, [R7+URZ], R2 ;  /* 0x00000002070075a7 */ /* 0x000e26000800017f */
[----:B------:R-:W-:-:S04]  /*6e40*/  ISETP.NE.AND P1, PT, R12, 0xe, PT ;  /* 0x0000000e0c00780c */ /* 0x000fc80003f25270 */
[----:B------:R-:W-:Y:S02]  /*6e50*/  SEL R5, RZ, 0x1, P1 ;  /* 0x00000001ff057807 */ /* 0x000fe40000800000 */
[----:B------:R-:W-:Y:S02]  /*6e60*/  SEL R12, R12, RZ, P1 ;  /* 0x000000ff0c0c7207 */ /* 0x000fe40000800000 */
[----:B------:R-:W-:-:S03]  /*6e70*/  LOP3.LUT R5, R0, R5, RZ, 0x3c, !PT ;  /* 0x0000000500057212 */ /* 0x000fc600078e3cff */
[----:B------:R-:W-:Y:S01]  /*6e80*/  IMAD R9, R12, 0x8, R3 ;  /* 0x000000080c097824 */ /* 0x000fe200078e0203 */
[----:B------:R-:W-:Y:S01]  /*6e90*/  SHF.L.U32 R4, R5, 0x1f, RZ ;  /* 0x0000001f05047819 */ /* 0x000fe200000006ff */
[----:B0-----:R-:W-:Y:S06]  /*6ea0*/  @!P0 BRA `(.L_x_189) ;  /* 0x0000000800448947 */ /* 0x001fec0003800000 */
.L_x_210:
[----:B------:R-:W1:Y:S01]  /*6eb0*/  SYNCS.PHASECHK.TRANS64.TRYWAIT P0, [R9+URZ], R4 ;  /* 0x00000004090075a7 */ /* 0x000e62000800017f */
[----:B------:R-:W-:-:S05]  /*6ec0*/  VIADD R0, R12, 0x1 ;  /* 0x000000010c007836 */ /* 0x000fca0000000000 */
[----:B------:R-:W-:-:S04]  /*6ed0*/  ISETP.NE.AND P1, PT, R0, 0xe, PT ;  /* 0x0000000e0000780c */ /* 0x000fc80003f25270 */
[----:B0-----:R-:W-:Y:S02]  /*6ee0*/  SEL R2, RZ, 0x1, P1 ;  /* 0x00000001ff027807 */ /* 0x001fe40000800000 */
[----:B------:R-:W-:Y:S02]  /*6ef0*/  SEL R0, R0, RZ, P1 ;  /* 0x000000ff00007207 */ /* 0x000fe40000800000 */
[----:B------:R-:W-:-:S03]  /*6f00*/  LOP3.LUT R7, R5, R2, RZ, 0x3c, !PT ;  /* 0x0000000205077212 */ /* 0x000fc600078e3cff */
[----:B------:R-:W-:Y:S01]  /*6f10*/  IMAD R6, R0, 0x8, R3 ;  /* 0x0000000800067824 */ /* 0x000fe200078e0203 */
[----:B------:R-:W-:Y:S01]  /*6f20*/  SHF.L.U32 R5, R7, 0x1f, RZ ;  /* 0x0000001f07057819 */ /* 0x000fe200000006ff */
[----:B-1----:R-:W-:Y:S06]  /*6f30*/  @!P0 BRA `(.L_x_190) ;  /* 0x0000000800348947 */ /* 0x002fec0003800000 */
.L_x_211:
[----:B------:R-:W1:Y:S01]  /*6f40*/  SYNCS.PHASECHK.TRANS64.TRYWAIT P0, [R6+URZ], R5 ;  /* 0x00000005060075a7 */ /* 0x000e62000800017f */
[----:B------:R-:W-:-:S05]  /*6f50*/  VIADD R0, R0, 0x1 ;  /* 0x0000000100007836 */ /* 0x000fca0000000000 */
[----:B------:R-:W-:-:S04]  /*6f60*/  ISETP.NE.AND P1, PT, R0, 0xe, PT ;  /* 0x0000000e0000780c */ /* 0x000fc80003f25270 */
[----:B------:R-:W-:Y:S02]  /*6f70*/  SEL R2, RZ, 0x1, P1 ;  /* 0x00000001ff027807 */ /* 0x000fe40000800000 */
[----:B------:R-:W-:Y:S02]  /*6f80*/  SEL R0, R0, RZ, P1 ;  /* 0x000000ff00007207 */ /* 0x000fe40000800000 */
[----:B------:R-:W-:-:S03]  /*6f90*/  LOP3.LUT R7, R7, R2, RZ, 0x3c, !PT ;  /* 0x0000000207077212 */ /* 0x000fc600078e3cff */
[----:B0-----:R-:W-:Y:S01]  /*6fa0*/  IMAD R9, R0, 0x8, R3 ;  /* 0x0000000800097824 */ /* 0x001fe200078e0203 */
[----:B------:R-:W-:Y:S01]  /*6fb0*/  SHF.L.U32 R4, R7, 0x1f, RZ ;  /* 0x0000001f07047819 */ /* 0x000fe200000006ff */
[----:B-1----:R-:W-:Y:S06]  /*6fc0*/  @!P0 BRA `(.L_x_191) ;  /* 0x0000000800248947 */ /* 0x002fec0003800000 */
.L_x_212:
        /* <DEDUP_REMOVED lines=9> */
.L_x_213:
        /* <DEDUP_REMOVED lines=9> */
.L_x_214:
        /* <DEDUP_REMOVED lines=9> */
.L_x_215:
        /* <DEDUP_REMOVED lines=9> */
.L_x_216:
        /* <DEDUP_REMOVED lines=9> */
.L_x_217:
        /* <DEDUP_REMOVED lines=9> */
.L_x_218:
        /* <DEDUP_REMOVED lines=9> */
.L_x_219:
        /* <DEDUP_REMOVED lines=9> */
.L_x_220:
        /* <DEDUP_REMOVED lines=9> */
.L_x_221:
[----:B------:R-:W1:Y:S01]  /*74e0*/  SYNCS.PHASECHK.TRANS64.TRYWAIT P0, [R6+URZ], R5 ;  /* 0x00000005060075a7 */ /* 0x000e62000800017f */
[----:B------:R-:W-:-:S05]  /*74f0*/  VIADD R0, R0, 0x1 ;  /* 0x0000000100007836 */ /* 0x000fca0000000000 */
[----:B------:R-:W-:-:S04]  /*7500*/  ISETP.NE.AND P1, PT, R0, 0xe, PT ;  /* 0x0000000e0000780c */ /* 0x000fc80003f25270 */
[----:B------:R-:W-:Y:S02]  /*7510*/  SEL R2, RZ, 0x1, P1 ;  /* 0x00000001ff027807 */ /* 0x000fe40000800000 */
[----:B------:R-:W-:Y:S02]  /*7520*/  SEL R0, R0, RZ, P1 ;  /* 0x000000ff00007207 */ /* 0x000fe40000800000 */
[----:B------:R-:W-:Y:S01]  /*7530*/  LOP3.LUT R2, R7, R2, RZ, 0x3c, !PT ;  /* 0x0000000207027212 */ /* 0x000fe200078e3cff */
[----:B-1----:R-:W-:Y:S06]  /*7540*/  @!P0 BRA `(.L_x_201) ;  /* 0x00000004008c8947 */ /* 0x002fec0003800000 */
.L_x_222:
[----:B------:R-:W-:Y:S01]  /*7550*/  IMAD R3, R0, 0x8, R3 ;  /* 0x0000000800037824 */ /* 0x000fe200078e0203 */
[----:B------:R-:W-:-:S07]  /*7560*/  SHF.L.U32 R0, R2, 0x1f, RZ ;  /* 0x0000001f02007819 */ /* 0x000fce00000006ff */
.L_x_202:
[----:B--2---:R2:W3:Y:S02]  /*7570*/  SYNCS.PHASECHK.TRANS64.TRYWAIT P0, [R3+URZ], R0 ;  /* 0x00000000030075a7 */ /* 0x0044e4000800017f */
[----:B---3--:R-:W-:Y:S05]  /*7580*/  @!P0 NANOSLEEP.SYNCS 0x989680 ;  /* 0x009896800000895d */ /* 0x008fea0003900000 */
[----:B------:R-:W3:Y:S02]  /*7590*/  @!P0 SYNCS.PHASECHK.TRANS64 P0, [R3+URZ], R0 ;  /* 0x00000000030085a7 */ /* 0x000ee4000800007f */
[----:B---3--:R-:W-:Y:S05]  /*75a0*/  @!P0 BRA `(.L_x_202) ;  /* 0xfffffffc00f08947 */ /* 0x008fea000383ffff */
.L_x_187:
[----:B------:R-:W-:Y:S05]  /*75b0*/  BSYNC B0 ;  /* 0x0000000000007941 */ /* 0x000fea0003800000 */
.L_x_186:
[----:B------:R-:W-:Y:S05]  /*75c0*/  EXIT ;  /* 0x000000000000794d */ /* 0x000fea0003800000 */
.L_x_22:
[----:B---3--:R3:W4:Y:S02]  /*75d0*/  SYNCS.PHASECHK.TRANS64.TRYWAIT P1, [R3+URZ], R0 ;  /* 0x00000000030075a7 */ /* 0x008724000802017f */
[----:B----4-:R-:W-:Y:S05]  /*75e0*/  @!P1 NANOSLEEP.SYNCS 0x989680 ;  /* 0x009896800000995d */ /* 0x010fea0003900000 */
[----:B------:R-:W4:Y:S02]  /*75f0*/  @!P1 SYNCS.PHASECHK.TRANS64 P1, [R3+URZ], R0 ;  /* 0x00000000030095a7 */ /* 0x000f24000802007f */
[----:B----4-:R-:W-:Y:S05]  /*7600*/  @!P1 BRA `(.L_x_22) ;  /* 0xfffffffc00f09947 */ /* 0x010fea000383ffff */
[----:B------:R-:W-:Y:S05]  /*7610*/  BRA `(.L_x_21) ;  /* 0xffffffa000207947 */ /* 0x000fea000383ffff */
.L_x_27:
[----:B-1----:R1:W2:Y:S02]  /*7620*/  SYNCS.PHASECHK.TRANS64.TRYWAIT P1, [R5+URZ], R4 ;  /* 0x00000004050075a7 */ /* 0x0022a4000802017f */
[----:B--2---:R-:W-:Y:S05]  /*7630*/  @!P1 NANOSLEEP.SYNCS 0x989680 ;  /* 0x009896800000995d */ /* 0x004fea0003900000 */
[----:B------:R-:W2:Y:S02]  /*7640*/  @!P1 SYNCS.PHASECHK.TRANS64 P1, [R5+URZ], R4 ;  /* 0x00000004050095a7 */ /* 0x000ea4000802007f */
[----:B--2---:R-:W-:Y:S05]  /*7650*/  @!P1 BRA `(.L_x_27) ;  /* 0xfffffffc00f09947 */ /* 0x004fea000383ffff */
[----:B------:R-:W-:Y:S05]  /*7660*/  BRA `(.L_x_26) ;  /* 0xffffffa000d07947 */ /* 0x000fea000383ffff */
.L_x_174:
[----:B------:R-:W-:Y:S01]  /*7670*/  BSSY B1, `(.L_x_203) ;  /* 0x0000006000017945 */ /* 0x000fe20003800000 */
[----:B------:R-:W-:-:S07]  /*7680*/  IMAD.MOV.U32 R15, RZ, RZ, -0x1 ;  /* 0xffffffffff0f7424 */ /* 0x000fce00078e00ff */
[----:B------:R-:W-:Y:S05]  /*7690*/  WARPSYNC.COLLECTIVE R15, `(.L_x_204) ;  /* 0x000000000f0c7348 */ /* 0x000fea0003c00000 */
[----:B------:R-:W-:Y:S02]  /*76a0*/  ELECT P6, UR62, PT ;  /* 0x00000000003e782f */ /* 0x000fe400038c0000 */
[----:B------:R-:W-:Y:S01]  /*76b0*/  MOV R14, UR62 ;  /* 0x0000003e000e7c02 */ /* 0x000fe20008000f00 */
[----:B------:R-:W-:Y:S10]  /*76c0*/  ENDCOLLECTIVE ;  /* 0x000000000000791b */ /* 0x000ff40003800000 */
.L_x_204:
[----:B------:R-:W-:Y:S05]  /*76d0*/  BSYNC B1 ;  /* 0x0000000000017941 */ /* 0x000fea0003800000 */
.L_x_203:
[----:B------:R-:W-:Y:S05]  /*76e0*/  BRA `(.L_x_205) ;  /* 0xffffffe800d87947 */ /* 0x000fea000383ffff */
.L_x_177:
[----:B0-----:R0:W1:Y:S02]  /*76f0*/  SYNCS.PHASECHK.TRANS64.TRYWAIT P0, [R14+URZ+0x70], R7 ;  /* 0x000070070e0075a7 */ /* 0x001064000800017f */
[----:B-1----:R-:W-:Y:S05]  /*7700*/  @!P0 NANOSLEEP.SYNCS 0x989680 ;  /* 0x009896800000895d */ /* 0x002fea0003900000 */
[----:B------:R-:W1:Y:S02]  /*7710*/  @!P0 SYNCS.PHASECHK.TRANS64 P0, [R14+URZ+0x70], R7 ;  /* 0x000070070e0085a7 */ /* 0x000e64000800007f */
[----:B-1----:R-:W-:Y:S05]  /*7720*/  @!P0 BRA `(.L_x_177) ;  /* 0xfffffffc00f08947 */ /* 0x002fea000383ffff */
[----:B------:R-:W-:Y:S05]  /*7730*/  BRA `(.L_x_206) ;  /* 0xffffffec00147947 */ /* 0x000fea000383ffff */
.L_x_185:
[----:B------:R-:W-:Y:S01]  /*7740*/  BSSY B0, `(.L_x_207) ;  /* 0x0000006000007945 */ /* 0x000fe20003800000 */
[----:B------:R-:W-:-:S07]  /*7750*/  IMAD.MOV.U32 R15, RZ, RZ, -0x1 ;  /* 0xffffffffff0f7424 */ /* 0x000fce00078e00ff */
[----:B------:R-:W-:Y:S05]  /*7760*/  WARPSYNC.COLLECTIVE R15, `(.L_x_208) ;  /* 0x000000000f0c7348 */ /* 0x000fea0003c00000 */
[----:B------:R-:W-:Y:S02]  /*7770*/  ELECT P6, UR62, PT ;  /* 0x00000000003e782f */ /* 0x000fe400038c0000 */
[----:B------:R-:W-:Y:S01]  /*7780*/  MOV R14, UR62 ;  /* 0x0000003e000e7c02 */ /* 0x000fe20008000f00 */
[----:B------:R-:W-:Y:S10]  /*7790*/  ENDCOLLECTIVE ;  /* 0x000000000000791b */ /* 0x000ff40003800000 */
.L_x_208:
[----:B------:R-:W-:Y:S05]  /*77a0*/  BSYNC B0 ;  /* 0x0000000000007941 */ /* 0x000fea0003800000 */
.L_x_207:
[----:B------:R-:W-:Y:S05]  /*77b0*/  BRA `(.L_x_209) ;  /* 0xfffffff400687947 */ /* 0x000fea000383ffff */
.L_x_189:
[----:B0-----:R0:W1:Y:S02]  /*77c0*/  SYNCS.PHASECHK.TRANS64.TRYWAIT P0, [R7+URZ], R2 ;  /* 0x00000002070075a7 */ /* 0x001064000800017f */
[----:B-1----:R-:W-:Y:S05]  /*77d0*/  @!P0 NANOSLEEP.SYNCS 0x989680 ;  /* 0x009896800000895d */ /* 0x002fea0003900000 */
[----:B------:R-:W1:Y:S02]  /*77e0*/  @!P0 SYNCS.PHASECHK.TRANS64 P0, [R7+URZ], R2 ;  /* 0x00000002070085a7 */ /* 0x000e64000800007f */
[----:B-1----:R-:W-:Y:S05]  /*77f0*/  @!P0 BRA `(.L_x_189) ;  /* 0xfffffffc00f08947 */ /* 0x002fea000383ffff */
[----:B------:R-:W-:Y:S05]  /*7800*/  BRA `(.L_x_210) ;  /* 0xfffffff400a87947 */ /* 0x000fea000383ffff */
.L_x_190:
[----:B0-----:R0:W1:Y:S02]  /*7810*/  SYNCS.PHASECHK.TRANS64.TRYWAIT P0, [R9+URZ], R4 ;  /* 0x00000004090075a7 */ /* 0x001064000800017f */
[----:B-1----:R-:W-:Y:S05]  /*7820*/  @!P0 NANOSLEEP.SYNCS 0x989680 ;  /* 0x009896800000895d */ /* 0x002fea0003900000 */
[----:B------:R-:W1:Y:S02]  /*7830*/  @!P0 SYNCS.PHASECHK.TRANS64 P0, [R9+URZ], R4 ;  /* 0x00000004090085a7 */ /* 0x000e64000800007f */
[----:B-1----:R-:W-:Y:S05]  /*7840*/  @!P0 BRA `(.L_x_190) ;  /* 0xfffffffc00f08947 */ /* 0x002fea000383ffff */
[----:B------:R-:W-:Y:S05]  /*7850*/  BRA `(.L_x_211) ;  /* 0xfffffff400b87947 */ /* 0x000fea000383ffff */
.L_x_191:
[----:B0-----:R0:W1:Y:S02]  /*7860*/  SYNCS.PHASECHK.TRANS64.TRYWAIT P0, [R6+URZ], R5 ;  /* 0x00000005060075a7 */ /* 0x001064000800017f */
[----:B-1----:R-:W-:Y:S05]  /*7870*/  @!P0 NANOSLEEP.SYNCS 0x989680 ;  /* 0x009896800000895d */ /* 0x002fea0003900000 */
[----:B------:R-:W1:Y:S02]  /*7880*/  @!P0 SYNCS.PHASECHK.TRANS64 P0, [R6+URZ], R5 ;  /* 0x00000005060085a7 */ /* 0x000e64000800007f */
[----:B-1----:R-:W-:Y:S05]  /*7890*/  @!P0 BRA `(.L_x_191) ;  /* 0xfffffffc00f08947 */ /* 0x002fea000383ffff */
[----:B------:R-:W-:Y:S05]  /*78a0*/  BRA `(.L_x_212) ;  /* 0xfffffff400c87947 */ /* 0x000fea000383ffff */
.L_x_192:
[----:B0-----:R0:W1:Y:S02]  /*78b0*/  SYNCS.PHASECHK.TRANS64.TRYWAIT P0, [R9+URZ], R4 ;  /* 0x00000004090075a7 */ /* 0x001064000800017f */
[----:B-1----:R-:W-:Y:S05]  /*78c0*/  @!P0 NANOSLEEP.SYNCS 0x989680 ;  /* 0x009896800000895d */ /* 0x002fea0003900000 */
[----:B------:R-:W1:Y:S02]  /*78d0*/  @!P0 SYNCS.PHASECHK.TRANS64 P0, [R9+URZ], R4 ;  /* 0x00000004090085a7 */ /* 0x000e64000800007f */
[----:B-1----:R-:W-:Y:S05]  /*78e0*/  @!P0 BRA `(.L_x_192) ;  /* 0xfffffffc00f08947 */ /* 0x002fea000383ffff */
[----:B------:R-:W-:Y:S05]  /*78f0*/  BRA `(.L_x_213) ;  /* 0xfffffff400d87947 */ /* 0x000fea000383ffff */
.L_x_193:
[----:B0-----:R0:W1:Y:S02]  /*7900*/  SYNCS.PHASECHK.TRANS64.TRYWAIT P0, [R6+URZ], R5 ;  /* 0x00000005060075a7 */ /* 0x001064000800017f */
[----:B-1----:R-:W-:Y:S05]  /*7910*/  @!P0 NANOSLEEP.SYNCS 0x989680 ;  /* 0x009896800000895d */ /* 0x002fea0003900000 */
[----:B------:R-:W1:Y:S02]  /*7920*/  @!P0 SYNCS.PHASECHK.TRANS64 P0, [R6+URZ], R5 ;  /* 0x00000005060085a7 */ /* 0x000e64000800007f */
[----:B-1----:R-:W-:Y:S05]  /*7930*/  @!P0 BRA `(.L_x_193) ;  /* 0xfffffffc00f08947 */ /* 0x002fea000383ffff */
[----:B------:R-:W-:Y:S05]  /*7940*/  BRA `(.L_x_214) ;  /* 0xfffffff400e87947 */ /* 0x000fea000383ffff */
.L_x_194:
[----:B0-----:R0:W1:Y:S02]  /*7950*/  SYNCS.PHASECHK.TRANS64.TRYWAIT P0, [R9+URZ], R4 ;  /* 0x00000004090075a7 */ /* 0x001064000800017f */
[----:B-1----:R-:W-:Y:S05]  /*7960*/  @!P0 NANOSLEEP.SYNCS 0x989680 ;  /* 0x009896800000895d */ /* 0x002fea0003900000 */
[----:B------:R-:W1:Y:S02]  /*7970*/  @!P0 SYNCS.PHASECHK.TRANS64 P0, [R9+URZ], R4 ;  /* 0x00000004090085a7 */ /* 0x000e64000800007f */
[----:B-1----:R-:W-:Y:S05]  /*7980*/  @!P0 BRA `(.L_x_194) ;  /* 0xfffffffc00f08947 */ /* 0x002fea000383ffff */
[----:B------:R-:W-:Y:S05]  /*7990*/  BRA `(.L_x_215) ;  /* 0xfffffff400f87947 */ /* 0x000fea000383ffff */
.L_x_195:
[----:B0-----:R0:W1:Y:S02]  /*79a0*/  SYNCS.PHASECHK.TRANS64.TRYWAIT P0, [R6+URZ], R5 ;  /* 0x00000005060075a7 */ /* 0x001064000800017f */
[----:B-1----:R-:W-:Y:S05]  /*79b0*/  @!P0 NANOSLEEP.SYNCS 0x989680 ;  /* 0x009896800000895d */ /* 0x002fea0003900000 */
[----:B------:R-:W1:Y:S02]  /*79c0*/  @!P0 SYNCS.PHASECHK.TRANS64 P0, [R6+URZ], R5 ;  /* 0x00000005060085a7 */ /* 0x000e64000800007f */
[----:B-1----:R-:W-:Y:S05]  /*79d0*/  @!P0 BRA `(.L_x_195) ;  /* 0xfffffffc00f08947 */ /* 0x002fea000383ffff */
[----:B------:R-:W-:Y:S05]  /*79e0*/  BRA `(.L_x_216) ;  /* 0xfffffff800087947 */ /* 0x000fea000383ffff */
.L_x_196:
[----:B0-----:R0:W1:Y:S02]  /*79f0*/  SYNCS.PHASECHK.TRANS64.TRYWAIT P0, [R9+URZ], R4 ;  /* 0x00000004090075a7 */ /* 0x001064000800017f */
[----:B-1----:R-:W-:Y:S05]  /*7a00*/  @!P0 NANOSLEEP.SYNCS 0x989680 ;  /* 0x009896800000895d */ /* 0x002fea0003900000 */
[----:B------:R-:W1:Y:S02]  /*7a10*/  @!P0 SYNCS.PHASECHK.TRANS64 P0, [R9+URZ], R4 ;  /* 0x00000004090085a7 */ /* 0x000e64000800007f */
[----:B-1----:R-:W-:Y:S05]  /*7a20*/  @!P0 BRA `(.L_x_196) ;  /* 0xfffffffc00f08947 */ /* 0x002fea000383ffff */
[----:B------:R-:W-:Y:S05]  /*7a30*/  BRA `(.L_x_217) ;  /* 0xfffffff800187947 */ /* 0x000fea000383ffff */
.L_x_197:
[----:B0-----:R0:W1:Y:S02]  /*7a40*/  SYNCS.PHASECHK.TRANS64.TRYWAIT P0, [R6+URZ], R5 ;  /* 0x00000005060075a7 */ /* 0x001064000800017f */
[----:B-1----:R-:W-:Y:S05]  /*7a50*/  @!P0 NANOSLEEP.SYNCS 0x989680 ;  /* 0x009896800000895d */ /* 0x002fea0003900000 */
[----:B------:R-:W1:Y:S02]  /*7a60*/  @!P0 SYNCS.PHASECHK.TRANS64 P0, [R6+URZ], R5 ;  /* 0x00000005060085a7 */ /* 0x000e64000800007f */
[----:B-1----:R-:W-:Y:S05]  /*7a70*/  @!P0 BRA `(.L_x_197) ;  /* 0xfffffffc00f08947 */ /* 0x002fea000383ffff */
[----:B------:R-:W-:Y:S05]  /*7a80*/  BRA `(.L_x_218) ;  /* 0xfffffff800287947 */ /* 0x000fea000383ffff */
.L_x_198:
[----:B0-----:R0:W1:Y:S02]  /*7a90*/  SYNCS.PHASECHK.TRANS64.TRYWAIT P0, [R9+URZ], R4 ;  /* 0x00000004090075a7 */ /* 0x001064000800017f */
[----:B-1----:R-:W-:Y:S05]  /*7aa0*/  @!P0 NANOSLEEP.SYNCS 0x989680 ;  /* 0x009896800000895d */ /* 0x002fea0003900000 */
[----:B------:R-:W1:Y:S02]  /*7ab0*/  @!P0 SYNCS.PHASECHK.TRANS64 P0, [R9+URZ], R4 ;  /* 0x00000004090085a7 */ /* 0x000e64000800007f */
[----:B-1----:R-:W-:Y:S05]  /*7ac0*/  @!P0 BRA `(.L_x_198) ;  /* 0xfffffffc00f08947 */ /* 0x002fea000383ffff */
[----:B------:R-:W-:Y:S05]  /*7ad0*/  BRA `(.L_x_219) ;  /* 0xfffffff800387947 */ /* 0x000fea000383ffff */
.L_x_199:
[----:B0-----:R0:W1:Y:S02]  /*7ae0*/  SYNCS.PHASECHK.TRANS64.TRYWAIT P0, [R6+URZ], R5 ;  /* 0x00000005060075a7 */ /* 0x001064000800017f */
[----:B-1----:R-:W-:Y:S05]  /*7af0*/  @!P0 NANOSLEEP.SYNCS 0x989680 ;  /* 0x009896800000895d */ /* 0x002fea0003900000 */
[----:B------:R-:W1:Y:S02]  /*7b00*/  @!P0 SYNCS.PHASECHK.TRANS64 P0, [R6+URZ], R5 ;  /* 0x00000005060085a7 */ /* 0x000e64000800007f */
[----:B-1----:R-:W-:Y:S05]  /*7b10*/  @!P0 BRA `(.L_x_199) ;  /* 0xfffffffc00f08947 */ /* 0x002fea000383ffff */
[----:B------:R-:W-:Y:S05]  /*7b20*/  BRA `(.L_x_220) ;  /* 0xfffffff800487947 */ /* 0x000fea000383ffff */
.L_x_200:
[----:B0-----:R0:W1:Y:S02]  /*7b30*/  SYNCS.PHASECHK.TRANS64.TRYWAIT P0, [R9+URZ], R4 ;  /* 0x00000004090075a7 */ /* 0x001064000800017f */
[----:B-1----:R-:W-:Y:S05]  /*7b40*/  @!P0 NANOSLEEP.SYNCS 0x989680 ;  /* 0x009896800000895d */ /* 0x002fea0003900000 */
[----:B------:R-:W1:Y:S02]  /*7b50*/  @!P0 SYNCS.PHASECHK.TRANS64 P0, [R9+URZ], R4 ;  /* 0x00000004090085a7 */ /* 0x000e64000800007f */
[----:B-1----:R-:W-:Y:S05]  /*7b60*/  @!P0 BRA `(.L_x_200) ;  /* 0xfffffffc00f08947 */ /* 0x002fea000383ffff */
[----:B------:R-:W-:Y:S05]  /*7b70*/  BRA `(.L_x_221) ;  /* 0xfffffff800587947 */ /* 0x000fea000383ffff */
.L_x_201:
[----:B-1----:R1:W2:Y:S02]  /*7b80*/  SYNCS.PHASECHK.TRANS64.TRYWAIT P0, [R6+URZ], R5 ;  /* 0x00000005060075a7 */ /* 0x0022a4000800017f */
[----:B--2---:R-:W-:Y:S05]  /*7b90*/  @!P0 NANOSLEEP.SYNCS 0x989680 ;  /* 0x009896800000895d */ /* 0x004fea0003900000 */
[----:B------:R-:W2:Y:S02]  /*7ba0*/  @!P0 SYNCS.PHASECHK.TRANS64 P0, [R6+URZ], R5 ;  /* 0x00000005060085a7 */ /* 0x000ea4000800007f */
[----:B--2---:R-:W-:Y:S05]  /*7bb0*/  @!P0 BRA `(.L_x_201) ;  /* 0xfffffffc00f08947 */ /* 0x004fea000383ffff */
[----:B------:R-:W-:Y:S05]  /*7bc0*/  BRA `(.L_x_222) ;  /* 0xfffffff800607947 */ /* 0x000fea000383ffff */
.L_x_223:
[----:B------:R-:W-:-:S00]  /*7bd0*/  BRA `(.L_x_223) ;  /* 0xfffffffc00fc7947 */ /* 0x000fc0000383ffff */
[----:B------:R-:W-:-:S00]  /*7be0*/  NOP ;  /* 0x0000000000007918 */ /* 0x000fc00000000000 */
        /* <DEDUP_REMOVED lines=9> */
.L_x_224:


//--------------------- .nv.global.init           --------------------------
	.section	.nv.global.init,"aw",@progbits
.nv.global.init:
	.type		$str$22,@object
	.size		$str$22,($str$23 - $str$22)
$str$22:
        /*0000*/ 	.byte	0x6b, 0x5f, 0x74, 0x69, 0x6c, 0x65, 0x5f, 0x63, 0x6f, 0x75, 0x6e, 0x74, 0x20, 0x3e, 0x3d, 0x20
        /*0010*/ 	.byte	0x31, 0x00
	.type		$str$23,@object
	.size		$str$23,(__unnamed_1 - $str$23)
$str$23:
        /*0012*/ 	.byte	0x2f, 0x74, 0x6d, 0x70, 0x2f, 0x63, 0x75, 0x74, 0x6c, 0x61, 0x73, 0x73, 0x5f, 0x73, 0x77, 0x65
        /*0022*/ 	.byte	0x65, 0x70, 0x5f, 0x73, 0x72, 0x63, 0x2f, 0x69, 0x6e, 0x63, 0x6c, 0x75, 0x64, 0x65, 0x2f, 0x63
        /*0032*/ 	.byte	0x75, 0x74, 0x6c, 0x61, 0x73, 0x73, 0x2f, 0x67, 0x65, 0x6d, 0x6d, 0x2f, 0x63, 0x6f, 0x6c, 0x6c
        /*0042*/ 	.byte	0x65, 0x63, 0x74, 0x69, 0x76, 0x65, 0x2f, 0x73, 0x6d, 0x39, 0x30, 0x5f, 0x6d, 0x6d, 0x61, 0x5f
        /*0052*/ 	.byte	0x74, 0x6d, 0x61, 0x5f, 0x67, 0x6d, 0x6d, 0x61, 0x5f, 0x73, 0x73, 0x5f, 0x77, 0x61, 0x72, 0x70
        /*0062*/ 	.byte	0x73, 0x70, 0x65, 0x63, 0x69, 0x61, 0x6c, 0x69, 0x7a, 0x65, 0x64, 0x2e, 0x68, 0x70, 0x70, 0x00
	.type		__unnamed_1,@object
	.size		__unnamed_1,(.L_0 - __unnamed_1)
__unnamed_1:
        /*0072*/ 	.byte	0x76, 0x6f, 0x69, 0x64, 0x20, 0x63, 0x75, 0x74, 0x6c, 0x61, 0x73, 0x73, 0x3a, 0x3a, 0x67, 0x65
        /* <DEDUP_REMOVED lines=173> */
        /*0b52*/ 	.byte	0x74, 0x79, 0x5d, 0x00
.L_0:


//--------------------- .nv.shared._ZN7cutlass13device_kernelINS_4gemm6kernel13GemmUniversalIN4cute5tupleIJiiiiEEENS1_10collective13CollectiveMmaINS1_34MainloopSm90TmaGmmaWarpSpecializedILi14ENS5_IJNS4_1CILi4EEENSA_ILi2EEENSA_ILi1EEEEEENS1_35KernelTmaWarpSpecializedCooperativeEEENS5_IJNSA_ILi128EEESH_NSA_ILi64EEEEEEaNS5_IJlSD_lEEEaSK_NS4_8TiledMMAINS4_8MMA_AtomIJNS4_4SM904GMMA27MMA_64x128x32_S32S8S8_SS_TNEEEENS4_6LayoutINS5_IJSC_SD_SD_EEENS5_IJSD_NSA_ILi0EEEST_EEEEENS5_IJNS4_10UnderscoreESW_SW_EEEEENS4_23SM90_TMA_LOAD_MULTICASTENS4_14ComposedLayoutINS4_7SwizzleILi2ELi4ELi3EEENS4_18smem_ptr_flag_bitsILi8EEENSR_INS5_IJNSA_ILi8EEESI_EEENS5_IJSI_SD_EEEEEEEvNS4_8identityESZ_S19_vS1A_EENS_8epilogue10collective6detail29Sm90TmaWarpSpecializedAdapterINS1D_15DefaultEpilogueIaSK_SK_NS1C_6thread17LinearCombinationIaLi1EiiLNS1H_9ScaleType4KindE0ELNS_15FloatRoundStyleE2EaEENS1_15EpilogueDefaultEEEEEvvEEEEvNT_6ParamsE --------------------------
	.section	.nv.shared._ZN7cutlass13device_kernelINS_4gemm6kernel13GemmUniversalIN4cute5tupleIJiiiiEEENS1_10collective13CollectiveMmaINS1_34MainloopSm90TmaGmmaWarpSpecializedILi14ENS5_IJNS4_1CILi4EEENSA_ILi2EEENSA_ILi1EEEEEENS1_35KernelTmaWarpSpecializedCooperativeEEENS5_IJNSA_ILi128EEESH_NSA_ILi64EEEEEEaNS5_IJlSD_lEEEaSK_NS4_8TiledMMAINS4_8MMA_AtomIJNS4_4SM904GMMA27MMA_64x128x32_S32S8S8_SS_TNEEEENS4_6LayoutINS5_IJSC_SD_SD_EEENS5_IJSD_NSA_ILi0EEEST_EEEEENS5_IJNS4_10UnderscoreESW_SW_EEEEENS4_23SM90_TMA_LOAD_MULTICASTENS4_14ComposedLayoutINS4_7SwizzleILi2ELi4ELi3EEENS4_18smem_ptr_flag_bitsILi8EEENSR_INS5_IJNSA_ILi8EEESI_EEENS5_IJSI_SD_EEEEEEEvNS4_8identityESZ_S19_vS1A_EENS_8epilogue10collective6detail29Sm90TmaWarpSpecializedAdapterINS1D_15DefaultEpilogueIaSK_SK_NS1C_6thread17LinearCombinationIaLi1EiiLNS1H_9ScaleType4KindE0ELNS_15FloatRoundStyleE2EaEENS1_15EpilogueDefaultEEEEEvvEEEEvNT_6ParamsE,"aw",@nobits
	.sectionflags	@""
	.align	16
	.zero		1024


//--------------------- .nv.shared.reserved.0     --------------------------
	.section	.nv.shared.reserved.0,"aw",@nobits
	.weak		__nv_reservedSMEM_offset_0_alias
	.size		__nv_reservedSMEM_offset_0_alias, 0, 0
	.other		__nv_reservedSMEM_offset_0_alias,@"STO_CUDA_RESERVED_SHARED STV_DEFAULT"
__nv_reservedSMEM_offset_0_alias:
	.zero		0


//--------------------- .nv.global                --------------------------
	.section	.nv.global,"aw",@nobits
.nv.global:
	.type		_ZN40_INTERNAL_0ced50d8_4_k_cu_aa523bd0_253064cute1_E,@object
	.size		_ZN40_INTERNAL_0ced50d8_4_k_cu_aa523bd0_253064cute1_E,(_ZN40_INTERNAL_0ced50d8_4_k_cu_aa523bd0_253064cuda3std3__45__cpo6cbeginE - _ZN40_INTERNAL_0ced50d8_4_k_cu_aa523bd0_253064cute1_E)
_ZN40_INTERNAL_0ced50d8_4_k_cu_aa523bd0_253064cute1_E:
	.zero		1
	.type		_ZN40_INTERNAL_0ced50d8_4_k_cu_aa523bd0_253064cuda3std3__45__cpo6cbeginE,@object
	.size		_ZN40_INTERNAL_0ced50d8_4_k_cu_aa523bd0_253064cuda3std3__45__cpo6cbeginE,(_ZN40_INTERNAL_0ced50d8_4_k_cu_aa523bd0_253064cuda3std3__48in_placeE - _ZN40_INTERNAL_0ced50d8_4_k_cu_aa523bd0_253064cuda3std3__45__cpo6cbeginE)
_ZN40_INTERNAL_0ced50d8_4_k_cu_aa523bd0_253064cuda3std3__45__cpo6cbeginE:
	.zero		1
	.type		_ZN40_INTERNAL_0ced50d8_4_k_cu_aa523bd0_253064cuda3std3__48in_placeE,@object
	.size		_ZN40_INTERNAL_0ced50d8_4_k_cu_aa523bd0_253064cuda3std3__48in_placeE,(_ZN40_INTERNAL_0ced50d8_4_k_cu_aa523bd0_253064cuda3std6ranges3__45__cpo9iter_moveE - _ZN40_INTERNAL_0ced50d8_4_k_cu_aa523bd0_253064cuda3std3__48in_placeE)
_ZN40_INTERNAL_0ced50d8_4_k_cu_aa523bd0_253064cuda3std3__48in_placeE:
	.zero		1
	.type		_ZN40_INTERNAL_0ced50d8_4_k_cu_aa523bd0_253064cuda3std6ranges3__45__cpo9iter_moveE,@object
	.size		_ZN40_INTERNAL_0ced50d8_4_k_cu_aa523bd0_253064cuda3std6ranges3__45__cpo9iter_moveE,(_ZN40_INTERNAL_0ced50d8_4_k_cu_aa523bd0_253064cuda3std3__45__cpo5beginE - _ZN40_INTERNAL_0ced50d8_4_k_cu_aa523bd0_253064cuda3std6ranges3__45__cpo9iter_moveE)
_ZN40_INTERNAL_0ced50d8_4_k_cu_aa523bd0_253064cuda3std6ranges3__45__cpo9iter_moveE:
	.zero		1
	.type		_ZN40_INTERNAL_0ced50d8_4_k_cu_aa523bd0_253064cuda3std3__45__cpo5beginE,@object
	.size		_ZN40_INTERNAL_0ced50d8_4_k_cu_aa523bd0_253064cuda3std3__45__cpo5beginE,(_ZN40_INTERNAL_0ced50d8_4_k_cu_aa523bd0_253064cuda3std3__442_GLOBAL__N__0ced50d8_4_k_cu_aa523bd0_253066ignoreE - _ZN40_INTERNAL_0ced50d8_4_k_cu_aa523bd0_253064cuda3std3__45__cpo5beginE)
_ZN40_INTERNAL_0ced50d8_4_k_cu_aa523bd0_253064cuda3std3__45__cpo5beginE:
	.zero		1
	.type		_ZN40_INTERNAL_0ced50d8_4_k_cu_aa523bd0_253064cuda3std3__442_GLOBAL__N__0ced50d8_4_k_cu_aa523bd0_253066ignoreE,@object
	.size		_ZN40_INTERNAL_0ced50d8_4_k_cu_aa523bd0_253064cuda3std3__442_GLOBAL__N__0ced50d8_4_k_cu_aa523bd0_253066ignoreE,(_ZN40_INTERNAL_0ced50d8_4_k_cu_aa523bd0_253064cute7productE - _ZN40_INTERNAL_0ced50d8_4_k_cu_aa523bd0_253064cuda3std3__442_GLOBAL__N__0ced50d8_4_k_cu_aa523bd0_253066ignoreE)
_ZN40_INTERNAL_0ced50d8_4_k_cu_aa523bd0_253064cuda3std3__442_GLOBAL__N__0ced50d8_4_k_cu_aa523bd0_253066ignoreE:
	.zero		1
	.type		_ZN40_INTERNAL_0ced50d8_4_k_cu_aa523bd0_253064cute7productE,@object
	.size		_ZN40_INTERNAL_0ced50d8_4_k_cu_aa523bd0_253064cute7productE,(_ZN40_INTERNAL_0ced50d8_4_k_cu_aa523bd0_253064cuda3std3__45__cpo3endE - _ZN40_INTERNAL_0ced50d8_4_k_cu_aa523bd0_253064cute7productE)
_ZN40_INTERNAL_0ced50d8_4_k_cu_aa523bd0_253064cute7productE:
	.zero		1
	.type		_ZN40_INTERNAL_0ced50d8_4_k_cu_aa523bd0_253064cuda3std3__45__cpo3endE,@object
	.size		_ZN40_INTERNAL_0ced50d8_4_k_cu_aa523bd0_253064cuda3std3__45__cpo3endE,(_ZN40_INTERNAL_0ced50d8_4_k_cu_aa523bd0_253064cuda3std3__419piecewise_constructE - _ZN40_INTERNAL_0ced50d8_4_k_cu_aa523bd0_253064cuda3std3__45__cpo3endE)
_ZN40_INTERNAL_0ced50d8_4_k_cu_aa523bd0_253064cuda3std3__45__cpo3endE:
	.zero		1
	.type		_ZN40_INTERNAL_0ced50d8_4_k_cu_aa523bd0_253064cuda3std3__419piecewise_constructE,@object
	.size		_ZN40_INTERNAL_0ced50d8_4_k_cu_aa523bd0_253064cuda3std3__419piecewise_constructE,(_ZN40_INTERNAL_0ced50d8_4_k_cu_aa523bd0_253064cuda3std3__45__cpo4cendE - _ZN40_INTERNAL_0ced50d8_4_k_cu_aa523bd0_253064cuda3std3__419piecewise_constructE)
_ZN40_INTERNAL_0ced50d8_4_k_cu_aa523bd0_253064cuda3std3__419piecewise_constructE:
	.zero		1
	.type		_ZN40_INTERNAL_0ced50d8_4_k_cu_aa523bd0_253064cuda3std3__45__cpo4cendE,@object
	.size		_ZN40_INTERNAL_0ced50d8_4_k_cu_aa523bd0_253064cuda3std3__45__cpo4cendE,(_ZN40_INTERNAL_0ced50d8_4_k_cu_aa523bd0_253064cuda3std6ranges3__45__cpo4swapE - _ZN40_INTERNAL_0ced50d8_4_k_cu_aa523bd0_253064cuda3std3__45__cpo4cendE)
_ZN40_INTERNAL_0ced50d8_4_k_cu_aa523bd0_253064cuda3std3__45__cpo4cendE:
	.zero		1
	.type		_ZN40_INTERNAL_0ced50d8_4_k_cu_aa523bd0_253064cuda3std6ranges3__45__cpo4swapE,@object
	.size		_ZN40_INTERNAL_0ced50d8_4_k_cu_aa523bd0_253064cuda3std6ranges3__45__cpo4swapE,(.L_8 - _ZN40_INTERNAL_0ced50d8_4_k_cu_aa523bd0_253064cuda3std6ranges3__45__cpo4swapE)
_ZN40_INTERNAL_0ced50d8_4_k_cu_aa523bd0_253064cuda3std6ranges3__45__cpo4swapE:
	.zero		1
.L_8:


//--------------------- .nv.constant0._ZN7cutlass13device_kernelINS_4gemm6kernel13GemmUniversalIN4cute5tupleIJiiiiEEENS1_10collective13CollectiveMmaINS1_34MainloopSm90TmaGmmaWarpSpecializedILi14ENS5_IJNS4_1CILi4EEENSA_ILi2EEENSA_ILi1EEEEEENS1_35KernelTmaWarpSpecializedCooperativeEEENS5_IJNSA_ILi128EEESH_NSA_ILi64EEEEEEaNS5_IJlSD_lEEEaSK_NS4_8TiledMMAINS4_8MMA_AtomIJNS4_4SM904GMMA27MMA_64x128x32_S32S8S8_SS_TNEEEENS4_6LayoutINS5_IJSC_SD_SD_EEENS5_IJSD_NSA_ILi0EEEST_EEEEENS5_IJNS4_10UnderscoreESW_SW_EEEEENS4_23SM90_TMA_LOAD_MULTICASTENS4_14ComposedLayoutINS4_7SwizzleILi2ELi4ELi3EEENS4_18smem_ptr_flag_bitsILi8EEENSR_INS5_IJNSA_ILi8EEESI_EEENS5_IJSI_SD_EEEEEEEvNS4_8identityESZ_S19_vS1A_EENS_8epilogue10collective6detail29Sm90TmaWarpSpecializedAdapterINS1D_15DefaultEpilogueIaSK_SK_NS1C_6thread17LinearCombinationIaLi1EiiLNS1H_9ScaleType4KindE0ELNS_15FloatRoundStyleE2EaEENS1_15EpilogueDefaultEEEEEvvEEEEvNT_6ParamsE --------------------------
	.section	.nv.constant0._ZN7cutlass13device_kernelINS_4gemm6kernel13GemmUniversalIN4cute5tupleIJiiiiEEENS1_10collective13CollectiveMmaINS1_34MainloopSm90TmaGmmaWarpSpecializedILi14ENS5_IJNS4_1CILi4EEENSA_ILi2EEENSA_ILi1EEEEEENS1_35KernelTmaWarpSpecializedCooperativeEEENS5_IJNSA_ILi128EEESH_NSA_ILi64EEEEEEaNS5_IJlSD_lEEEaSK_NS4_8TiledMMAINS4_8MMA_AtomIJNS4_4SM904GMMA27MMA_64x128x32_S32S8S8_SS_TNEEEENS4_6LayoutINS5_IJSC_SD_SD_EEENS5_IJSD_NSA_ILi0EEEST_EEEEENS5_IJNS4_10UnderscoreESW_SW_EEEEENS4_23SM90_TMA_LOAD_MULTICASTENS4_14ComposedLayoutINS4_7SwizzleILi2ELi4ELi3EEENS4_18smem_ptr_flag_bitsILi8EEENSR_INS5_IJNSA_ILi8EEESI_EEENS5_IJSI_SD_EEEEEEEvNS4_8identityESZ_S19_vS1A_EENS_8epilogue10collective6detail29Sm90TmaWarpSpecializedAdapterINS1D_15DefaultEpilogueIaSK_SK_NS1C_6thread17LinearCombinationIaLi1EiiLNS1H_9ScaleType4KindE0ELNS_15FloatRoundStyleE2EaEENS1_15EpilogueDefaultEEEEEvvEEEEvNT_6ParamsE,"a",@progbits
	.sectionflags	@""
	.align	4
.nv.constant0._ZN7cutlass13device_kernelINS_4gemm6kernel13GemmUniversalIN4cute5tupleIJiiiiEEENS1_10collective13CollectiveMmaINS1_34MainloopSm90TmaGmmaWarpSpecializedILi14ENS5_IJNS4_1CILi4EEENSA_ILi2EEENSA_ILi1EEEEEENS1_35KernelTmaWarpSpecializedCooperativeEEENS5_IJNSA_ILi128EEESH_NSA_ILi64EEEEEEaNS5_IJlSD_lEEEaSK_NS4_8TiledMMAINS4_8MMA_AtomIJNS4_4SM904GMMA27MMA_64x128x32_S32S8S8_SS_TNEEEENS4_6LayoutINS5_IJSC_SD_SD_EEENS5_IJSD_NSA_ILi0EEEST_EEEEENS5_IJNS4_10UnderscoreESW_SW_EEEEENS4_23SM90_TMA_LOAD_MULTICASTENS4_14ComposedLayoutINS4_7SwizzleILi2ELi4ELi3EEENS4_18smem_ptr_flag_bitsILi8EEENSR_INS5_IJNSA_ILi8EEESI_EEENS5_IJSI_SD_EEEEEEEvNS4_8identityESZ_S19_vS1A_EENS_8epilogue10collective6detail29Sm90TmaWarpSpecializedAdapterINS1D_15DefaultEpilogueIaSK_SK_NS1C_6thread17LinearCombinationIaLi1EiiLNS1H_9ScaleType4KindE0ELNS_15FloatRoundStyleE2EaEENS1_15EpilogueDefaultEEEEEvvEEEEvNT_6ParamsE:
	.zero		1664


//--------------------- SYMBOLS --------------------------

	.type		.nv.reservedSmem.offset0,@object
	.size		.nv.reservedSmem.offset0,0x4
	.type		__assertfail,@function
